	.target	sm_100a

	.elftype	@"ET_EXEC"


//--------------------- .note.nv.tkinfo           --------------------------
	.section	.note.nv.tkinfo,"",@"SHT_NOTE"
	.sectionflags	@"SHF_NOTE_NV_TKINFO"
	.tkinfo
        /*0018*/ 	.word	0x00000081
        /*0030*/ 	.string	""
        /*0030*/ 	.string	"ptxas-blackwell"
        /*0030*/ 	.string	"Cuda compilation tools, release 12.9, V12.9.86"
        /*0030*/ 	.string	"Build cuda_12.9.r12.9/compiler.36037853_0"
        /*0030*/ 	.string	"-v  -suppress-debug-info  -lineinfo  -arch sm_100a "



//--------------------- .note.nv.cuver            --------------------------
	.section	.note.nv.cuver,"",@"SHT_NOTE"
	.sectionflags	@"SHF_NOTE_NV_CUVER"
        /*0018*/ 	.short	0x0001
        /*001a*/ 	.short	0x0064
        /*001c*/ 	.short	0x0001
        /*001e*/ 	.short	0x0000
        /*0020*/ 	.short	0x0001
        /*0022*/ 	.short	0x0000


//--------------------- .nv.info                  --------------------------
	.section	.nv.info,"",@"SHT_CUDA_INFO"
	.align	4


	//----- nvinfo : EIATTR_REGCOUNT
	.align		4
        /*0000*/ 	.byte	0x04, 0x2f
        /*0002*/ 	.short	(.L_4 - .L_3)
	.align		4
.L_3:
        /*0004*/ 	.word	index@(gluon_tcgen05)
        /*0008*/ 	.word	0x00000047


	//----- nvinfo : EIATTR_FRAME_SIZE
	.align		4
.L_4:
        /*000c*/ 	.byte	0x04, 0x11
        /*000e*/ 	.short	(.L_6 - .L_5)
	.align		4
.L_5:
        /*0010*/ 	.word	index@($__internal_2_$__cuda_sm10x_tcgen05_guardrail_trap_unallocated_columns_being_dealloced)
        /*0014*/ 	.word	0x00000000


	//----- nvinfo : EIATTR_FRAME_SIZE
	.align		4
.L_6:
        /*0018*/ 	.byte	0x04, 0x11
        /*001a*/ 	.short	(.L_8 - .L_7)
	.align		4
.L_7:
        /*001c*/ 	.word	index@($__internal_1_$__cuda_sm10x_tcgen05_guardrail_trap_phase_invalid_during_alloc)
        /*0020*/ 	.word	0x00000000


	//----- nvinfo : EIATTR_FRAME_SIZE
	.align		4
.L_8:
        /*0024*/ 	.byte	0x04, 0x11
        /*0026*/ 	.short	(.L_10 - .L_9)
	.align		4
.L_9:
        /*0028*/ 	.word	index@($__internal_0_$__cuda_sm10x_tcgen05_guardrail_trap_col_being_dealloced_not_returned_by_alloc)
        /*002c*/ 	.word	0x00000000


	//----- nvinfo : EIATTR_FRAME_SIZE
	.align		4
.L_10:
        /*0030*/ 	.byte	0x04, 0x11
        /*0032*/ 	.short	(.L_12 - .L_11)
	.align		4
.L_11:
        /*0034*/ 	.word	index@(gluon_tcgen05)
        /*0038*/ 	.word	0x00000000


	//----- nvinfo : EIATTR_MIN_STACK_SIZE
	.align		4
.L_12:
        /*003c*/ 	.byte	0x04, 0x12
        /*003e*/ 	.short	(.L_14 - .L_13)
	.align		4
.L_13:
        /*0040*/ 	.word	index@(gluon_tcgen05)
        /*0044*/ 	.word	0x00000000
.L_14:


//--------------------- .nv.info.gluon_tcgen05    --------------------------
	.section	.nv.info.gluon_tcgen05,"",@"SHT_CUDA_INFO"
	.sectionflags	@""
	.align	4


	//----- nvinfo : EIATTR_CUDA_API_VERSION
	.align		4
        /*0000*/ 	.byte	0x04, 0x37
        /*0002*/ 	.short	(.L_16 - .L_15)
.L_15:
        /*0004*/ 	.word	0x00000081


	//----- nvinfo : EIATTR_KPARAM_INFO
	.align		4
.L_16:
        /*0008*/ 	.byte	0x04, 0x17
        /*000a*/ 	.short	(.L_18 - .L_17)
.L_17:
        /*000c*/ 	.word	0x00000000
        /*0010*/ 	.short	0x000a
        /*0012*/ 	.short	0x0048
        /*0014*/ 	.byte	0x00, 0xf4, 0x21, 0x00


	//----- nvinfo : EIATTR_KPARAM_INFO
	.align		4
.L_18:
        /*0018*/ 	.byte	0x04, 0x17
        /*001a*/ 	.short	(.L_20 - .L_19)
.L_19:
        /*001c*/ 	.word	0x00000000
        /*0020*/ 	.short	0x0009
        /*0022*/ 	.short	0x0040
        /*0024*/ 	.byte	0x00, 0xf4, 0x21, 0x00


	//----- nvinfo : EIATTR_KPARAM_INFO
	.align		4
.L_20:
        /*0028*/ 	.byte	0x04, 0x17
        /*002a*/ 	.short	(.L_22 - .L_21)
.L_21:
        /*002c*/ 	.word	0x00000000
        /*0030*/ 	.short	0x0008
        /*0032*/ 	.short	0x0038
        /*0034*/ 	.byte	0x00, 0xf0, 0x21, 0x00


	//----- nvinfo : EIATTR_KPARAM_INFO
	.align		4
.L_22:
        /*0038*/ 	.byte	0x04, 0x17
        /*003a*/ 	.short	(.L_24 - .L_23)
.L_23:
        /*003c*/ 	.word	0x00000000
        /*0040*/ 	.short	0x0007
        /*0042*/ 	.short	0x0030
        /*0044*/ 	.byte	0x00, 0xf0, 0x21, 0x00


	//----- nvinfo : EIATTR_KPARAM_INFO
	.align		4
.L_24:
        /*0048*/ 	.byte	0x04, 0x17
        /*004a*/ 	.short	(.L_26 - .L_25)
.L_25:
        /*004c*/ 	.word	0x00000000
        /*0050*/ 	.short	0x0006
        /*0052*/ 	.short	0x0028
        /*0054*/ 	.byte	0x00, 0xf0, 0x21, 0x00


	//----- nvinfo : EIATTR_KPARAM_INFO
	.align		4
.L_26:
        /*0058*/ 	.byte	0x04, 0x17
        /*005a*/ 	.short	(.L_28 - .L_27)
.L_27:
        /*005c*/ 	.word	0x00000000
        /*0060*/ 	.short	0x0005
        /*0062*/ 	.short	0x0020
        /*0064*/ 	.byte	0x00, 0xf0, 0x11, 0x00


	//----- nvinfo : EIATTR_KPARAM_INFO
	.align		4
.L_28:
        /*0068*/ 	.byte	0x04, 0x17
        /*006a*/ 	.short	(.L_30 - .L_29)
.L_29:
        /*006c*/ 	.word	0x00000000
        /*0070*/ 	.short	0x0004
        /*0072*/ 	.short	0x001c
        /*0074*/ 	.byte	0x00, 0xf0, 0x11, 0x00


	//----- nvinfo : EIATTR_KPARAM_INFO
	.align		4
.L_30:
        /*0078*/ 	.byte	0x04, 0x17
        /*007a*/ 	.short	(.L_32 - .L_31)
.L_31:
        /*007c*/ 	.word	0x00000000
        /*0080*/ 	.short	0x0003
        /*0082*/ 	.short	0x0018
        /*0084*/ 	.byte	0x00, 0xf0, 0x11, 0x00


	//----- nvinfo : EIATTR_KPARAM_INFO
	.align		4
.L_32:
        /*0088*/ 	.byte	0x04, 0x17
        /*008a*/ 	.short	(.L_34 - .L_33)
.L_33:
        /*008c*/ 	.word	0x00000000
        /*0090*/ 	.short	0x0002
        /*0092*/ 	.short	0x0010
        /*0094*/ 	.byte	0x00, 0xf4, 0x21, 0x00


	//----- nvinfo : EIATTR_KPARAM_INFO
	.align		4
.L_34:
        /*0098*/ 	.byte	0x04, 0x17
        /*009a*/ 	.short	(.L_36 - .L_35)
.L_35:
        /*009c*/ 	.word	0x00000000
        /*00a0*/ 	.short	0x0001
        /*00a2*/ 	.short	0x0008
        /*00a4*/ 	.byte	0x00, 0xf4, 0x21, 0x00


	//----- nvinfo : EIATTR_KPARAM_INFO
	.align		4
.L_36:
        /*00a8*/ 	.byte	0x04, 0x17
        /*00aa*/ 	.short	(.L_38 - .L_37)
.L_37:
        /*00ac*/ 	.word	0x00000000
        /*00b0*/ 	.short	0x0000
        /*00b2*/ 	.short	0x0000
        /*00b4*/ 	.byte	0x00, 0xf4, 0x21, 0x00


	//----- nvinfo : EIATTR_AT_ENTRY_FRAGMENTS
	.align		4
.L_38:
        /*00b8*/ 	.byte	0x04, 0x4f
        /*00ba*/ 	.short	(.L_40 - .L_39)


	//   ....[0]....
.L_39:
        /*00bc*/ 	.word	0x00000004


	//----- nvinfo : EIATTR_RESERVED_SMEM_USED
	.align		4
.L_40:
        /*00c0*/ 	.byte	0x01, 0x41
	.zero		2


	//----- nvinfo : EIATTR_SPARSE_MMA_MASK
	.align		4
        /*00c4*/ 	.byte	0x03, 0x50
        /*00c6*/ 	.short	0x0000


	//----- nvinfo : EIATTR_TCGEN05_1CTA_USED
	.align		4
        /*00c8*/ 	.byte	0x01, 0x51
	.zero		2


	//----- nvinfo : EIATTR_MAXREG_COUNT
	.align		4
        /*00cc*/ 	.byte	0x03, 0x1b
        /*00ce*/ 	.short	0x00ff


	//----- nvinfo : EIATTR_NUM_BARRIERS
	.align		4
        /*00d0*/ 	.byte	0x02, 0x4c
        /*00d2*/ 	.byte	0x01
	.zero		1


	//----- nvinfo : EIATTR_INT_WARP_WIDE_INSTR_OFFSETS
	.align		4
        /*00d4*/ 	.byte	0x04, 0x31
        /*00d6*/ 	.short	(.L_42 - .L_41)


	//   ....[0]....
.L_41:
        /*00d8*/ 	.word	0x000016a0


	//   ....[1]....
        /*00dc*/ 	.word	0x000016c0


	//   ....[2]....
        /*00e0*/ 	.word	0x00001740


	//   ....[3]....
        /*00e4*/ 	.word	0x00001860


	//   ....[4]....
        /*00e8*/ 	.word	0x00001870


	//   ....[5]....
        /*00ec*/ 	.word	0x00001880


	//   ....[6]....
        /*00f0*/ 	.word	0x00001890


	//   ....[7]....
        /*00f4*/ 	.word	0x00001a20


	//   ....[8]....
        /*00f8*/ 	.word	0x00001a30


	//   ....[9]....
        /*00fc*/ 	.word	0x00001b50


	//   ....[10]....
        /*0100*/ 	.word	0x00001b60


	//   ....[11]....
        /*0104*/ 	.word	0x00001bb0


	//   ....[12]....
        /*0108*/ 	.word	0x00001bf0


	//   ....[13]....
        /*010c*/ 	.word	0x00001cf0


	//   ....[14]....
        /*0110*/ 	.word	0x00001d00


	//   ....[15]....
        /*0114*/ 	.word	0x00001ef0


	//   ....[16]....
        /*0118*/ 	.word	0x00001f00


	//   ....[17]....
        /*011c*/ 	.word	0x000023a0


	//   ....[18]....
        /*0120*/ 	.word	0x000023f0


	//----- nvinfo : EIATTR_COOP_GROUP_MASK_REGIDS
	.align		4
.L_42:
        /*0124*/ 	.byte	0x04, 0x29
        /*0126*/ 	.short	(.L_44 - .L_43)


	//   ....[0]....
.L_43:
        /*0128*/ 	.word	0xffffffff


	//   ....[1]....
        /*012c*/ 	.word	0xffffffff


	//   ....[2]....
        /*0130*/ 	.word	0xffffffff


	//   ....[3]....
        /*0134*/ 	.word	0xffffffff


	//   ....[4]....
        /*0138*/ 	.word	0xffffffff


	//   ....[5]....
        /*013c*/ 	.word	0xffffffff


	//   ....[6]....
        /*0140*/ 	.word	0xffffffff


	//   ....[7]....
        /*0144*/ 	.word	0xffffffff


	//   ....[8]....
        /*0148*/ 	.word	0xffffffff


	//   ....[9]....
        /*014c*/ 	.word	0xffffffff


	//----- nvinfo : EIATTR_COOP_GROUP_INSTR_OFFSETS
	.align		4
.L_44:
        /*0150*/ 	.byte	0x04, 0x28
        /*0152*/ 	.short	(.L_46 - .L_45)


	//   ....[0]....
.L_45:
        /*0154*/ 	.word	0x00000050


	//   ....[1]....
        /*0158*/ 	.word	0x00000310


	//   ....[2]....
        /*015c*/ 	.word	0x000004f0


	//   ....[3]....
        /*0160*/ 	.word	0x00000980


	//   ....[4]....
        /*0164*/ 	.word	0x00000ac0


	//   ....[5]....
        /*0168*/ 	.word	0x00000fa0


	//   ....[6]....
        /*016c*/ 	.word	0x000010e0


	//   ....[7]....
        /*0170*/ 	.word	0x00001530


	//   ....[8]....
        /*0174*/ 	.word	0x00002230


	//   ....[9]....
        /*0178*/ 	.word	0x000024a0


	//----- nvinfo : EIATTR_VRC_CTA_INIT_COUNT
	.align		4
.L_46:
        /*017c*/ 	.byte	0x02, 0x4a
        /*017e*/ 	.byte	0x80
	.zero		1


	//----- nvinfo : EIATTR_MBARRIER_INSTR_OFFSETS
	.align		4
        /*0180*/ 	.byte	0x04, 0x39
        /*0182*/ 	.short	(.L_48 - .L_47)


	//   ....[0]....
.L_47:
        /*0184*/ 	.word	0x00001760
        /*0188*/ 	.word	0x000000ff
        /*018c*/ 	.word	0x00001800
        /*0190*/ 	.short	0x0100
        /*0192*/ 	.byte	0x08
	.zero		1


	//   ....[1]....
        /*0194*/ 	.word	0x00001770
        /*0198*/ 	.word	0x000000ff
        /*019c*/ 	.word	0x00001810
        /*01a0*/ 	.short	0x0100
        /*01a2*/ 	.byte	0x08
	.zero		1


	//   ....[2]....
        /*01a4*/ 	.word	0x00001970
        /*01a8*/ 	.word	0x000000ff
        /*01ac*/ 	.word	0x00001800
        /*01b0*/ 	.short	0x010a
        /*01b2*/ 	.byte	0x08
	.zero		1


	//   ....[3]....
        /*01b4*/ 	.word	0x00001a80
        /*01b8*/ 	.word	0x000000ff
        /*01bc*/ 	.word	0x00001810
        /*01c0*/ 	.short	0x010a
        /*01c2*/ 	.byte	0x08
	.zero		1


	//   ....[4]....
        /*01c4*/ 	.word	0x00001c60
        /*01c8*/ 	.word	0x000000ff
        /*01cc*/ 	.word	0x00001800
        /*01d0*/ 	.short	0x010a
        /*01d2*/ 	.byte	0x08
	.zero		1


	//   ....[5]....
        /*01d4*/ 	.word	0x00001d40
        /*01d8*/ 	.word	0x000000ff
        /*01dc*/ 	.word	0x00001810
        /*01e0*/ 	.short	0x010a
        /*01e2*/ 	.byte	0x08
	.zero		1


	//   ....[6]....
        /*01e4*/ 	.word	0x00001dd0
        /*01e8*/ 	.word	0x000000ff
        /*01ec*/ 	.word	0x00001800
        /*01f0*/ 	.short	0x0108
        /*01f2*/ 	.byte	0x08
	.zero		1


	//   ....[7]....
        /*01f4*/ 	.word	0x00001de0
        /*01f8*/ 	.word	0x000000ff
        /*01fc*/ 	.word	0x00001810
        /*0200*/ 	.short	0x0108
        /*0202*/ 	.byte	0x08
	.zero		1


	//   ....[8]....
        /*0204*/ 	.word	0x000024c0
        /*0208*/ 	.word	0x000000ff
        /*020c*/ 	.word	0x00001800
        /*0210*/ 	.short	0x010a
        /*0212*/ 	.byte	0x08
	.zero		1


	//   ....[9]....
        /*0214*/ 	.word	0x000024f0
        /*0218*/ 	.word	0x000000ff
        /*021c*/ 	.word	0x00001810
        /*0220*/ 	.short	0x010a
        /*0222*/ 	.byte	0x08
	.zero		1


	//   ....[10]....
        /*0224*/ 	.word	0x00002520
        /*0228*/ 	.word	0x000000ff
        /*022c*/ 	.word	0x00001800
        /*0230*/ 	.short	0x010a
        /*0232*/ 	.byte	0x08
	.zero		1


	//   ....[11]....
        /*0234*/ 	.word	0x00002550
        /*0238*/ 	.word	0x000000ff
        /*023c*/ 	.word	0x00001810
        /*0240*/ 	.short	0x010a
        /*0242*/ 	.byte	0x08
	.zero		1


	//----- nvinfo : EIATTR_NUM_MBARRIERS
	.align		4
.L_48:
        /*0244*/ 	.byte	0x03, 0x38
        /*0246*/ 	.short	0x0002


	//----- nvinfo : EIATTR_EXIT_INSTR_OFFSETS
	.align		4
        /*0248*/ 	.byte	0x04, 0x1c
        /*024a*/ 	.short	(.L_50 - .L_49)


	//   ....[0]....
.L_49:
        /*024c*/ 	.word	0x000024b0


	//----- nvinfo : EIATTR_REQNTID
	.align		4
.L_50:
        /*0250*/ 	.byte	0x04, 0x10
        /*0252*/ 	.short	(.L_52 - .L_51)
.L_51:
        /*0254*/ 	.word	0x00000080
        /*0258*/ 	.word	0x00000001
        /*025c*/ 	.word	0x00000001


	//----- nvinfo : EIATTR_CRS_STACK_SIZE
	.align		4
.L_52:
        /*0260*/ 	.byte	0x04, 0x1e
        /*0262*/ 	.short	(.L_54 - .L_53)
.L_53:
        /*0264*/ 	.word	0x00000000


	//----- nvinfo : EIATTR_CBANK_PARAM_SIZE
	.align		4
.L_54:
        /*0268*/ 	.byte	0x03, 0x19
        /*026a*/ 	.short	0x0050


	//----- nvinfo : EIATTR_PARAM_CBANK
	.align		4
        /*026c*/ 	.byte	0x04, 0x0a
        /*026e*/ 	.short	(.L_56 - .L_55)
	.align		4
.L_55:
        /*0270*/ 	.word	index@(.nv.constant0.gluon_tcgen05)
        /*0274*/ 	.short	0x0380
        /*0276*/ 	.short	0x0050


	//----- nvinfo : EIATTR_SW_WAR
	.align		4
.L_56:
        /*0278*/ 	.byte	0x04, 0x36
        /*027a*/ 	.short	(.L_58 - .L_57)
.L_57:
        /*027c*/ 	.word	0x00000008
.L_58:


//--------------------- .nv.compat                --------------------------
	.section	.nv.compat,"",@"SHT_CUDA_COMPAT_INFO"
	.align	4
        /*0000*/ 	.byte	0x02, 0x02, 0x02, 0x00, 0x02, 0x05, 0x05, 0x00, 0x02, 0x03, 0x03, 0x00, 0x02, 0x06, 0x01, 0x00


//--------------------- .nv.callgraph             --------------------------
	.section	.nv.callgraph,"",@"SHT_CUDA_CALLGRAPH"
	.align	4
	.sectionentsize	8
	.align		4
        /*0000*/ 	.word	0x00000000
	.align		4
        /*0004*/ 	.word	0xffffffff
	.align		4
        /*0008*/ 	.word	0x00000000
	.align		4
        /*000c*/ 	.word	0xfffffffe
	.align		4
        /*0010*/ 	.word	0x00000000
	.align		4
        /*0014*/ 	.word	0xfffffffd
	.align		4
        /*0018*/ 	.word	0x00000000
	.align		4
        /*001c*/ 	.word	0xfffffffc


//--------------------- .text.gluon_tcgen05       --------------------------
	.section	.text.gluon_tcgen05,"ax",@progbits
	.align	128
        .global         gluon_tcgen05
        .type           gluon_tcgen05,@function
        .size           gluon_tcgen05,(.L_x_74 - gluon_tcgen05)
        .other          gluon_tcgen05,@"STO_CUDA_ENTRY STV_DEFAULT"
gluon_tcgen05:
.text.gluon_tcgen05:
[----:B------:R-:W1:Y:S01]  /*0000*/  LDC R1, c[0x0][0x37c] ;  /* 0x0000df00ff017b82 */ /* 0x000e620000000800 */
[----:B------:R-:W2:Y:S02]  /*0010*/  S2R R0, SR_TID.X ;  /* 0x0000000000007919 */ /* 0x000ea40000002100 */
[----:B--2---:R-:W-:-:S13]  /*0020*/  ISETP.GE.U32.AND P2, PT, R0, 0x20, PT ;  /* 0x000000200000780c */ /* 0x004fda0003f46070 */
[----:B------:R-:W-:Y:S05]  /*0030*/  @P2 BRA `(.L_x_0) ;  /* 0x0000000000b82947 */ /* 0x000fea0003800000 */
[----:B------:R-:W2:Y:S01]  /*0040*/  S2UR UR6, SR_CgaCtaId ;  /* 0x00000000000679c3 */ /* 0x000ea20000008800 */
[----:B------:R-:W-:Y:S01]  /*0050*/  NOP ;  /* 0x0000000000007918 */ /* 0x000fe20000000000 */
[----:B------:R-:W-:Y:S02]  /*0060*/  UMOV UR4, 0x40 ;  /* 0x0000004000047882 */ /* 0x000fe40000000000 */
[----:B--2---:R-:W-:-:S09]  /*0070*/  ULEA UR4, UR6, UR4, 0x18 ;  /* 0x0000000406047291 */ /* 0x004fd2000f8ec0ff */
[----:B------:R-:W2:Y:S01]  /*0080*/  LDS.U8 R2, [UR4] ;  /* 0x00000004ff027984 */ /* 0x000ea20008000000 */
[----:B------:R-:W-:Y:S02]  /*0090*/  UMOV UR4, 0x400 ;  /* 0x0000040000047882 */ /* 0x000fe40000000000 */
[----:B------:R-:W-:Y:S01]  /*00a0*/  ULEA UR4, UR6, UR4, 0x18 ;  /* 0x0000000406047291 */ /* 0x000fe2000f8ec0ff */
[----:B--2---:R-:W-:-:S13]  /*00b0*/  ISETP.NE.AND P0, PT, R2, RZ, PT ;  /* 0x000000ff0200720c */ /* 0x004fda0003f05270 */
[----:B------:R-:W-:Y:S05]  /*00c0*/  @P0 BRA `(.L_x_1) ;  /* 0x00000000007c0947 */ /* 0x000fea0003800000 */
[----:B------:R-:W-:-:S13]  /*00d0*/  ELECT P0, URZ, PT ;  /* 0x0000000000ff782f */ /* 0x000fda0003800000 */
[----:B------:R-:W-:Y:S05]  /*00e0*/  @!P0 BRA `(.L_x_2) ;  /* 0x0000000000848947 */ /* 0x000fea0003800000 */
[----:B------:R-:W-:Y:S01]  /*00f0*/  UMOV UR5, 0x2 ;  /* 0x0000000200057882 */ /* 0x000fe20000000000 */
[----:B------:R-:W-:Y:S02]  /*0100*/  IMAD.MOV.U32 R5, RZ, RZ, 0x1 ;  /* 0x00000001ff057424 */ /* 0x000fe400078e00ff */
[----:B------:R-:W-:Y:S02]  /*0110*/  IMAD.MOV.U32 R3, RZ, RZ, 0x3 ;  /* 0x00000003ff037424 */ /* 0x000fe400078e00ff */
[----:B------:R-:W-:Y:S04]  /*0120*/  DEPBAR.LE SB2, 0x36 ;  /* 0x0000ad800000791a */ /* 0x000fe80000000000 */
[----:B------:R-:W2:Y:S02]  /*0130*/  UTCATOMSWS.FIND_AND_SET.ALIGN UP0, UR5, UR5 ;  /* 0x00000005000575e3 */ /* 0x000ea40008000800 */
[----:B--2---:R-:W-:-:S04]  /*0140*/  PLOP3.LUT P0, PT, PT, PT, UP0, 0x80, 0x8 ;  /* 0x000000000008781c */ /* 0x004fc80003f0f008 */
[----:B------:R-:W-:-:S04]  /*0150*/  SEL R2, RZ, 0xffffffff, !P0 ;  /* 0xffffffffff027807 */ /* 0x000fc80004000000 */
[----:B------:R-:W-:Y:S01]  /*0160*/  ISETP.NE.AND P0, PT, R2, RZ, PT ;  /* 0x000000ff0200720c */ /* 0x000fe20003f05270 */
[----:B------:R-:W-:-:S12]  /*0170*/  IMAD.U32 R2, RZ, RZ, UR5 ;  /* 0x00000005ff027e24 */ /* 0x000fd8000f8e00ff */
[----:B------:R-:W-:Y:S05]  /*0180*/  @P0 BRA `(.L_x_3) ;  /* 0x0000000000240947 */ /* 0x000fea0003800000 */
.L_x_4:
[----:B------:R-:W-:Y:S05]  /*0190*/  NANOSLEEP 0x64 ;  /* 0x000000640000795d */ /* 0x000fea0003800000 */
[----:B------:R-:W-:-:S05]  /*01a0*/  UMOV UR5, 0x2 ;  /* 0x0000000200057882 */ /* 0x000fca0000000000 */
[----:B------:R-:W-:Y:S04]  /*01b0*/  DEPBAR.LE SB2, 0x36 ;  /* 0x0000ad800000791a */ /* 0x000fe80000000000 */
[----:B------:R-:W2:Y:S02]  /*01c0*/  UTCATOMSWS.FIND_AND_SET.ALIGN UP0, UR5, UR5 ;  /* 0x00000005000575e3 */ /* 0x000ea40008000800 */
[----:B--2---:R-:W-:-:S04]  /*01d0*/  PLOP3.LUT P0, PT, PT, PT, UP0, 0x80, 0x8 ;  /* 0x000000000008781c */ /* 0x004fc80003f0f008 */
[----:B------:R-:W-:-:S04]  /*01e0*/  SEL R2, RZ, 0xffffffff, !P0 ;  /* 0xffffffffff027807 */ /* 0x000fc80004000000 */
[----:B------:R-:W-:Y:S01]  /*01f0*/  ISETP.NE.AND P0, PT, R2, RZ, PT ;  /* 0x000000ff0200720c */ /* 0x000fe20003f05270 */
[----:B------:R-:W-:-:S12]  /*0200*/  IMAD.U32 R2, RZ, RZ, UR5 ;  /* 0x00000005ff027e24 */ /* 0x000fd8000f8e00ff */
[----:B------:R-:W-:Y:S05]  /*0210*/  @!P0 BRA `(.L_x_4) ;  /* 0xfffffffc00dc8947 */ /* 0x000fea000383ffff */
.L_x_3:
[C---:B------:R-:W-:Y:S01]  /*0220*/  VIADD R4, R2.reuse, 0x10 ;  /* 0x0000001002047836 */ /* 0x040fe20000000000 */
[----:B------:R-:W-:Y:S01]  /*0230*/  UMOV UR5, 0x50 ;  /* 0x0000005000057882 */ /* 0x000fe20000000000 */
[----:B------:R-:W-:Y:S01]  /*0240*/  SHF.L.U32 R3, R3, R2, RZ ;  /* 0x0000000203037219 */ /* 0x000fe200000006ff */
[----:B------:R-:W-:Y:S01]  /*0250*/  ULEA UR5, UR6, UR5, 0x18 ;  /* 0x0000000506057291 */ /* 0x000fe2000f8ec0ff */
[----:B------:R-:W-:Y:S01]  /*0260*/  IMAD.SHL.U32 R2, R2, 0x20, RZ ;  /* 0x0000002002027824 */ /* 0x000fe200078e00ff */
[----:B------:R-:W-:-:S04]  /*0270*/  SHF.L.U32 R4, R5, R4, RZ ;  /* 0x0000000405047219 */ /* 0x000fc800000006ff */
[----:B------:R-:W-:-:S05]  /*0280*/  LOP3.LUT R3, R4, R3, RZ, 0xfc, !PT ;  /* 0x0000000304037212 */ /* 0x000fca00078efcff */
[----:B------:R2:W-:Y:S04]  /*0290*/  ATOMS.OR RZ, [UR5], R3 ;  /* 0x00000003ffff798c */ /* 0x0005e8000b000005 */
[----:B------:R2:W-:Y:S01]  /*02a0*/  STS [UR4], R2 ;  /* 0x00000002ff007988 */ /* 0x0005e20008000804 */
[----:B------:R-:W-:Y:S05]  /*02b0*/  BRA `(.L_x_2) ;  /* 0x0000000000107947 */ /* 0x000fea0003800000 */
.L_x_1:
[----:B------:R-:W-:Y:S01]  /*02c0*/  IMAD.MOV.U32 R3, RZ, RZ, -0x1 ;  /* 0xffffffffff037424 */ /* 0x000fe200078e00ff */
[----:B------:R-:W-:-:S04]  /*02d0*/  MOV R2, 0x300 ;  /* 0x0000030000027802 */ /* 0x000fc80000000f00 */
[----:B------:R2:W-:Y:S03]  /*02e0*/  STS [UR4], R3 ;  /* 0x00000003ff007988 */ /* 0x0005e60008000804 */
[----:B-12---:R-:W-:Y:S05]  /*02f0*/  CALL.REL.NOINC `($__internal_1_$__cuda_sm10x_tcgen05_guardrail_trap_phase_invalid_during_alloc) ;  /* 0x0000002000ac7944 */ /* 0x006fea0003c00000 */
.L_x_2:
[----:B------:R-:W-:Y:S05]  /*0300*/  WARPSYNC.ALL ;  /* 0x0000000000007948 */ /* 0x000fea0003800000 */
[----:B------:R-:W-:Y:S01]  /*0310*/  NOP ;  /* 0x0000000000007918 */ /* 0x000fe20000000000 */
.L_x_0:
[----:B------:R-:W3:Y:S08]  /*0320*/  S2UR UR4, SR_CgaCtaId ;  /* 0x00000000000479c3 */ /* 0x000ef00000008800 */
[----:B------:R-:W-:Y:S01]  /*0330*/  BAR.SYNC.DEFER_BLOCKING 0x0 ;  /* 0x0000000000007b1d */ /* 0x000fe20000010000 */
[----:B------:R-:W-:-:S05]  /*0340*/  LOP3.LUT R68, R0, 0x7f, RZ, 0xc0, !PT ;  /* 0x0000007f00447812 */ /* 0x000fca00078ec0ff */
[----:B------:R-:W-:Y:S02]  /*0350*/  UMOV UR8, 0x400 ;  /* 0x0000040000087882 */ /* 0x000fe40000000000 */
[----:B------:R-:W4:Y:S08]  /*0360*/  LDC R10, c[0x0][0x3a0] ;  /* 0x0000e800ff0a7b82 */ /* 0x000f300000000800 */
[----:B------:R-:W5:Y:S01]  /*0370*/  S2UR UR9, SR_CTAID.Y ;  /* 0x00000000000979c3 */ /* 0x000f620000002600 */
[----:B---3--:R-:W-:-:S09]  /*0380*/  ULEA UR8, UR4, UR8, 0x18 ;  /* 0x0000000804087291 */ /* 0x008fd2000f8ec0ff */
[----:B--2---:R-:W2:Y:S01]  /*0390*/  LDS R3, [UR8] ;  /* 0x00000008ff037984 */ /* 0x004ea20008000800 */
[----:B------:R-:W-:Y:S06]  /*03a0*/  BAR.SYNC.DEFER_BLOCKING 0x0 ;  /* 0x0000000000007b1d */ /* 0x000fec0000010000 */
[----:B------:R-:W-:Y:S05]  /*03b0*/  @P2 BRA `(.L_x_5) ;  /* 0x0000000000182947 */ /* 0x000fea0003800000 */
[----:B------:R-:W-:Y:S01]  /*03c0*/  ELECT P0, URZ, PT ;  /* 0x0000000000ff782f */ /* 0x000fe20003800000 */
[----:B------:R-:W-:Y:S01]  /*03d0*/  IMAD.MOV.U32 R2, RZ, RZ, 0x1 ;  /* 0x00000001ff027424 */ /* 0x000fe200078e00ff */
[----:B------:R-:W-:Y:S01]  /*03e0*/  UMOV UR5, 0x40 ;  /* 0x0000004000057882 */ /* 0x000fe20000000000 */
[----:B------:R-:W-:Y:S01]  /*03f0*/  UVIRTCOUNT.DEALLOC.SMPOOL 0x80 ;  /* 0x000000800000784c */ /* 0x000fe20000000000 */
[----:B------:R-:W-:-:S09]  /*0400*/  ULEA UR5, UR4, UR5, 0x18 ;  /* 0x0000000504057291 */ /* 0x000fd2000f8ec0ff */
[----:B------:R3:W-:Y:S03]  /*0410*/  @P0 STS.U8 [UR5], R2 ;  /* 0x00000002ff000988 */ /* 0x0007e60008000005 */
.L_x_5:
[----:B------:R-:W3:Y:S01]  /*0420*/  S2UR UR4, SR_CTAID.Z ;  /* 0x00000000000479c3 */ /* 0x000ee20000002700 */
[----:B------:R-:W5:Y:S01]  /*0430*/  LDCU UR5, c[0x0][0x370] ;  /* 0x00006e00ff0577ac */ /* 0x000f620008000800 */
[----:B------:R-:W-:Y:S01]  /*0440*/  ISETP.GE.U32.AND P0, PT, R68, 0x20, PT ;  /* 0x000000204400780c */ /* 0x000fe20003f06070 */
[----:B----4-:R-:W-:Y:S01]  /*0450*/  VIADD R5, R10, 0xffffffff ;  /* 0xffffffff0a057836 */ /* 0x010fe20000000000 */
[C---:B------:R-:W-:Y:S01]  /*0460*/  ISETP.NE.U32.AND P3, PT, R68.reuse, RZ, PT ;  /* 0x000000ff4400720c */ /* 0x040fe20003f65070 */
[----:B------:R-:W3:Y:S01]  /*0470*/  LDCU UR6, c[0x0][0x374] ;  /* 0x00006e80ff0677ac */ /* 0x000ee20008000800 */
[----:B------:R-:W-:Y:S01]  /*0480*/  LEA R4, R68, UR8, 0x2 ;  /* 0x0000000844047c11 */ /* 0x000fe2000f8e10ff */
[----:B------:R-:W-:Y:S01]  /*0490*/  BSSY.RECONVERGENT B0, `(.L_x_6) ;  /* 0x0000015000007945 */ /* 0x000fe20003800200 */
[----:B------:R-:W5:Y:S01]  /*04a0*/  S2UR UR11, SR_CTAID.X ;  /* 0x00000000000b79c3 */ /* 0x000f620000002500 */
[----:B------:R-:W4:Y:S01]  /*04b0*/  LDCU.64 UR12, c[0x0][0x3c0] ;  /* 0x00007800ff0c77ac */ /* 0x000f220008000a00 */
[----:B--2---:R-:W-:-:S05]  /*04c0*/  R2UR UR25, R3 ;  /* 0x00000000031972ca */ /* 0x004fca00000e0000 */
[----:B------:R2:W-:Y:S01]  /*04d0*/  @!P0 STS [R4], RZ ;  /* 0x000000ff04008388 */ /* 0x0005e20000000800 */
[----:B------:R-:W1:Y:S01]  /*04e0*/  LDC R6, c[0x0][0x398] ;  /* 0x0000e600ff067b82 */ /* 0x000e620000000800 */
[----:B------:R-:W-:Y:S02]  /*04f0*/  NOP ;  /* 0x0000000000007918 */ /* 0x000fe40000000000 */
[----:B------:R2:W-:Y:S01]  /*0500*/  @!P3 STS [UR8+0x20], R5 ;  /* 0x00002005ff00b988 */ /* 0x0005e20008000808 */
[----:B---3-5:R-:W-:-:S04]  /*0510*/  UIMAD UR4, UR4, UR6, UR9 ;  /* 0x00000006040472a4 */ /* 0x028fc8000f8e0209 */
[----:B------:R-:W-:-:S04]  /*0520*/  UIMAD UR4, UR4, UR5, UR11 ;  /* 0x00000005040472a4 */ /* 0x000fc8000f8e020b */
[----:B------:R-:W-:-:S04]  /*0530*/  UIMAD UR4, UR4, 0x180, URZ ;  /* 0x00000180040478a4 */ /* 0x000fc8000f8e02ff */
[----:B----4-:R-:W-:Y:S01]  /*0540*/  UIADD3 UR6, UP0, UPT, UR4, UR12, URZ ;  /* 0x0000000c04067290 */ /* 0x010fe2000ff1e0ff */
[----:B-1----:R-:W-:-:S03]  /*0550*/  VIADD R6, R6, 0xffffffff ;  /* 0xffffffff06067836 */ /* 0x002fc60000000000 */
[----:B------:R-:W-:Y:S01]  /*0560*/  ULEA.HI.X.SX32 UR7, UR4, UR13, 0x1, UP0 ;  /* 0x0000000d04077291 */ /* 0x000fe200080f0eff */
[----:B--2---:R-:W-:Y:S11]  /*0570*/  @P3 BRA `(.L_x_7) ;  /* 0x0000000000183947 */ /* 0x004ff60003800000 */
[----:B------:R-:W1:Y:S01]  /*0580*/  LDS R2, [UR8+0x8] ;  /* 0x00000808ff027984 */ /* 0x000e620008000800 */
[----:B------:R-:W2:Y:S01]  /*0590*/  LDC.64 R8, c[0x0][0x380] ;  /* 0x0000e000ff087b82 */ /* 0x000ea20000000a00 */
[----:B------:R-:W-:Y:S02]  /*05a0*/  IMAD.MOV.U32 R3, RZ, RZ, 0x70 ;  /* 0x00000070ff037424 */ /* 0x000fe400078e00ff */
[----:B--2---:R2:W-:Y:S03]  /*05b0*/  STS.64 [UR8], R8 ;  /* 0x00000008ff007988 */ /* 0x0045e60008000a08 */
[----:B-1----:R-:W-:-:S05]  /*05c0*/  LOP3.LUT R2, R2, 0x10, R3, 0xd8, !PT ;  /* 0x0000001002027812 */ /* 0x002fca00078ed803 */
[----:B------:R2:W-:Y:S02]  /*05d0*/  STS [UR8+0x8], R2 ;  /* 0x00000802ff007988 */ /* 0x0005e40008000808 */
.L_x_7:
[----:B------:R-:W-:Y:S05]  /*05e0*/  BSYNC.RECONVERGENT B0 ;  /* 0x0000000000007941 */ /* 0x000fea0003800200 */
.L_x_6:
[----:B------:R-:W-:Y:S04]  /*05f0*/  BSSY.RECONVERGENT B0, `(.L_x_8) ;  /* 0x000000a000007945 */ /* 0x000fe80003800200 */
[----:B------:R-:W-:Y:S05]  /*0600*/  @P3 BRA `(.L_x_9) ;  /* 0x0000000000203947 */ /* 0x000fea0003800000 */
[----:B--2---:R-:W1:Y:S01]  /*0610*/  LDS R2, [UR8+0x34] ;  /* 0x00003408ff027984 */ /* 0x004e620008000800 */
[----:B------:R-:W-:Y:S02]  /*0620*/  IMAD.MOV.U32 R3, RZ, RZ, 0x1f000000 ;  /* 0x1f000000ff037424 */ /* 0x000fe400078e00ff */
[----:B------:R-:W-:Y:S01]  /*0630*/  @!P3 IMAD.MOV.U32 R7, RZ, RZ, 0x7f ;  /* 0x0000007fff07b424 */ /* 0x000fe200078e00ff */
[----:B------:R-:W2:Y:S02]  /*0640*/  @!P3 LDS R8, [UR8+0x38] ;  /* 0x00003808ff08b984 */ /* 0x000ea40008000800 */
[----:B-1----:R-:W-:Y:S02]  /*0650*/  LOP3.LUT R2, R2, 0xff000000, R3, 0xb8, !PT ;  /* 0xff00000002027812 */ /* 0x002fe400078eb803 */
[----:B--2---:R-:W-:-:S03]  /*0660*/  @!P3 LOP3.LUT R3, R8, 0xff, R7, 0xb8, !PT ;  /* 0x000000ff0803b812 */ /* 0x004fc600078eb807 */
[----:B------:R1:W-:Y:S04]  /*0670*/  STS [UR8+0x34], R2 ;  /* 0x00003402ff007988 */ /* 0x0003e80008000808 */
[----:B------:R1:W-:Y:S02]  /*0680*/  @!P3 STS [UR8+0x38], R3 ;  /* 0x00003803ff00b988 */ /* 0x0003e40008000808 */
.L_x_9:
[----:B------:R-:W-:Y:S05]  /*0690*/  BSYNC.RECONVERGENT B0 ;  /* 0x0000000000007941 */ /* 0x000fea0003800200 */
.L_x_8:
[----:B------:R-:W-:Y:S04]  /*06a0*/  BSSY.RECONVERGENT B0, `(.L_x_10) ;  /* 0x000000a000007945 */ /* 0x000fe80003800200 */
[----:B------:R-:W-:Y:S05]  /*06b0*/  @P3 BRA `(.L_x_11) ;  /* 0x0000000000203947 */ /* 0x000fea0003800000 */
[----:B-12---:R-:W1:Y:S01]  /*06c0*/  LDS R2, [UR8+0x1c] ;  /* 0x00001c08ff027984 */ /* 0x006e620008000800 */
[----:B------:R-:W2:Y:S03]  /*06d0*/  LDC.64 R8, c[0x0][0x3a8] ;  /* 0x0000ea00ff087b82 */ /* 0x000ea60000000a00 */
[----:B------:R3:W-:Y:S01]  /*06e0*/  STS [UR8+0x24], R6 ;  /* 0x00002406ff007988 */ /* 0x0007e20008000808 */
[--C-:B--2---:R-:W-:Y:S02]  /*06f0*/  SHF.R.U32.HI R7, RZ, 0x4, R9.reuse ;  /* 0x00000004ff077819 */ /* 0x104fe40000011609 */
[----:B------:R-:W-:-:S05]  /*0700*/  SHF.R.U64 R3, R8, 0x4, R9 ;  /* 0x0000000408037819 */ /* 0x000fca0000001209 */
[----:B------:R3:W-:Y:S01]  /*0710*/  STS [UR8+0xc], R3 ;  /* 0x00000c03ff007988 */ /* 0x0007e20008000808 */
[----:B-1----:R-:W-:-:S05]  /*0720*/  LOP3.LUT R2, R2, 0xf, R7, 0xb8, !PT ;  /* 0x0000000f02027812 */ /* 0x002fca00078eb807 */
[----:B------:R3:W-:Y:S02]  /*0730*/  STS [UR8+0x1c], R2 ;  /* 0x00001c02ff007988 */ /* 0x0007e40008000808 */
.L_x_11:
[----:B------:R-:W-:Y:S05]  /*0740*/  BSYNC.RECONVERGENT B0 ;  /* 0x0000000000007941 */ /* 0x000fea0003800200 */
.L_x_10:
[----:B------:R-:W-:Y:S04]  /*0750*/  BSSY.RECONVERGENT B1, `(.L_x_12) ;  /* 0x000001d000017945 */ /* 0x000fe80003800200 */
[----:B------:R-:W-:Y:S04]  /*0760*/  BSSY.RELIABLE B0, `(.L_x_13) ;  /* 0x0000018000007945 */ /* 0x000fe80003800100 */
[----:B------:R-:W-:Y:S05]  /*0770*/  @P3 BRA `(.L_x_14) ;  /* 0x00000000001c3947 */ /* 0x000fea0003800000 */
[----:B-123--:R-:W1:Y:S02]  /*0780*/  LDS R2, [UR8+0x34] ;  /* 0x00003408ff027984 */ /* 0x00ee640008000800 */
[----:B-1----:R-:W-:-:S05]  /*0790*/  LOP3.LUT R2, R2, 0x7, RZ, 0xb8, !PT ;  /* 0x0000000702027812 */ /* 0x002fca00078eb8ff */
[----:B------:R1:W-:Y:S01]  /*07a0*/  STS [UR8+0x34], R2 ;  /* 0x00003402ff007988 */ /* 0x0003e20008000808 */
[----:B------:R-:W-:Y:S05]  /*07b0*/  @P3 BRA `(.L_x_15) ;  /* 0x00000000001c3947 */ /* 0x000fea0003800000 */
[----:B-1----:R-:W1:Y:S02]  /*07c0*/  LDS R2, [UR8+0x34] ;  /* 0x00003408ff027984 */ /* 0x002e640008000800 */
[----:B-1----:R-:W-:-:S05]  /*07d0*/  LOP3.LUT R2, R2, 0x38, RZ, 0xb8, !PT ;  /* 0x0000003802027812 */ /* 0x002fca00078eb8ff */
[----:B------:R4:W-:Y:S02]  /*07e0*/  STS [UR8+0x34], R2 ;  /* 0x00003402ff007988 */ /* 0x0009e40008000808 */
.L_x_14:
[----:B------:R-:W-:Y:S05]  /*07f0*/  @P3 BRA `(.L_x_16) ;  /* 0x00000000001c3947 */ /* 0x000fea0003800000 */
[----:B-1234-:R-:W1:Y:S02]  /*0800*/  LDS R2, [UR8+0x8] ;  /* 0x00000808ff027984 */ /* 0x01ee640008000800 */
[----:B-1----:R-:W-:-:S05]  /*0810*/  LOP3.LUT R2, R2, 0x780, RZ, 0xb8, !PT ;  /* 0x0000078002027812 */ /* 0x002fca00078eb8ff */
[----:B------:R2:W-:Y:S02]  /*0820*/  STS [UR8+0x8], R2 ;  /* 0x00000802ff007988 */ /* 0x0005e40008000808 */
.L_x_15:
[----:B------:R-:W-:Y:S05]  /*0830*/  @P3 BRA `(.L_x_17) ;  /* 0x0000000000283947 */ /* 0x000fea0003800000 */
[----:B-12---:R-:W1:Y:S02]  /*0840*/  LDS R2, [UR8+0x8] ;  /* 0x00000808ff027984 */ /* 0x006e640008000800 */
[----:B-1----:R-:W-:-:S05]  /*0850*/  LOP3.LUT R2, R2, 0x1800, RZ, 0xb8, !PT ;  /* 0x0000180002027812 */ /* 0x002fca00078eb8ff */
[----:B------:R5:W-:Y:S02]  /*0860*/  STS [UR8+0x8], R2 ;  /* 0x00000802ff007988 */ /* 0x000be40008000808 */
.L_x_16:
[----:B------:R-:W-:Y:S05]  /*0870*/  @P3 BREAK.RELIABLE B0 ;  /* 0x0000000000003942 */ /* 0x000fea0003800100 */
[----:B------:R-:W-:Y:S05]  /*0880*/  @P3 BRA `(.L_x_18) ;  /* 0x0000000000243947 */ /* 0x000fea0003800000 */
[----:B-1-3--:R-:W1:Y:S01]  /*0890*/  LDS R3, [UR8+0x8] ;  /* 0x00000808ff037984 */ /* 0x00ae620008000800 */
[----:B--2-45:R-:W-:-:S05]  /*08a0*/  IMAD.MOV.U32 R2, RZ, RZ, 0x6000 ;  /* 0x00006000ff027424 */ /* 0x034fca00078e00ff */
[----:B-1----:R-:W-:-:S04]  /*08b0*/  LOP3.LUT R2, R3, 0x2000, R2, 0xd8, !PT ;  /* 0x0000200003027812 */ /* 0x002fc800078ed802 */
[----:B------:R-:W-:-:S05]  /*08c0*/  LOP3.LUT R2, R2, 0x400000, RZ, 0xb8, !PT ;  /* 0x0040000002027812 */ /* 0x000fca00078eb8ff */
[----:B------:R3:W-:Y:S02]  /*08d0*/  STS [UR8+0x8], R2 ;  /* 0x00000802ff007988 */ /* 0x0007e40008000808 */
.L_x_17:
[----:B------:R-:W-:Y:S05]  /*08e0*/  BSYNC.RELIABLE B0 ;  /* 0x0000000000007941 */ /* 0x000fea0003800100 */
.L_x_13:
[----:B-123--:R-:W1:Y:S02]  /*08f0*/  @!P3 LDS R2, [UR8+0x8] ;  /* 0x00000808ff02b984 */ /* 0x00ee640008000800 */
[----:B-1----:R-:W-:-:S05]  /*0900*/  @!P3 LOP3.LUT R2, R2, 0x8000, RZ, 0xb8, !PT ;  /* 0x000080000202b812 */ /* 0x002fca00078eb8ff */
[----:B------:R1:W-:Y:S02]  /*0910*/  @!P3 STS [UR8+0x8], R2 ;  /* 0x00000802ff00b988 */ /* 0x0003e40008000808 */
.L_x_18:
[----:B------:R-:W-:Y:S05]  /*0920*/  BSYNC.RECONVERGENT B1 ;  /* 0x0000000000017941 */ /* 0x000fea0003800200 */
.L_x_12:
[----:B------:R-:W-:Y:S05]  /*0930*/  WARPSYNC.ALL ;  /* 0x0000000000007948 */ /* 0x000fea0003800000 */
[----:B------:R-:W-:Y:S01]  /*0940*/  NOP ;  /* 0x0000000000007918 */ /* 0x000fe20000000000 */
[----:B------:R-:W-:Y:S05]  /*0950*/  @P0 BRA `(.L_x_19) ;  /* 0x0000000000300947 */ /* 0x000fea0003800000 */
[----:B-12345:R-:W1:Y:S01]  /*0960*/  S2R R2, SR_LANEID ;  /* 0x0000000000027919 */ /* 0x03ee620000000000 */
[----:B------:R-:W-:Y:S05]  /*0970*/  WARPSYNC.ALL ;  /* 0x0000000000007948 */ /* 0x000fea0003800000 */
[----:B------:R-:W-:Y:S01]  /*0980*/  NOP ;  /* 0x0000000000007918 */ /* 0x000fe20000000000 */
[----:B-1----:R-:W-:-:S05]  /*0990*/  IMAD.SHL.U32 R7, R2, 0x4, RZ ;  /* 0x0000000402077824 */ /* 0x002fca00078e00ff */
[----:B------:R-:W1:Y:S01]  /*09a0*/  LDS R9, [R7+UR8] ;  /* 0x0000000807097984 */ /* 0x000e620008000800 */
[----:B------:R-:W-:-:S05]  /*09b0*/  IADD3 R2, P1, PT, R7, UR6, RZ ;  /* 0x0000000607027c10 */ /* 0x000fca000ff3e0ff */
[----:B------:R-:W-:-:S05]  /*09c0*/  IMAD.X R3, RZ, RZ, UR7, P1 ;  /* 0x00000007ff037e24 */ /* 0x000fca00088e06ff */
[----:B-1----:R1:W2:Y:S01]  /*09d0*/  ATOMG.E.EXCH.STRONG.GPU PT, RZ, [R2], R9 ;  /* 0x0000000902ff73a8 */ /* 0x0022a200041ee100 */
[----:B------:R-:W-:-:S04]  /*09e0*/  DEPBAR {5,4,3,2,1,0} ;  /* 0x0000003f0000791a */ /* 0x000fc80000000000 */
[----:B------:R-:W3:Y:S02]  /*09f0*/  CCTL.E.C.LDCU.IV.DEEP [UR6] ;  /* 0x0000000006007540 */ /* 0x000ee40009c08000 */
[----:B---3--:R1:W-:Y:S01]  /*0a00*/  UTMACCTL.IV [UR6] ;  /* 0x00000000060079b9 */ /* 0x0083e20008000000 */
[----:B------:R-:W-:Y:S01]  /*0a10*/  NOP ;  /* 0x0000000000007918 */ /* 0x000fe20000000000 */
.L_x_19:
[----:B------:R-:W-:Y:S05]  /*0a20*/  @P0 BRA `(.L_x_20) ;  /* 0x00000000000c0947 */ /* 0x000fea0003800000 */
[----:B------:R0:W-:Y:S01]  /*0a30*/  UTMACMDFLUSH ;  /* 0x00000000000079b7 */ /* 0x0001e20000000000 */
[----:B------:R-:W-:Y:S05]  /*0a40*/  @P0 BRA `(.L_x_20) ;  /* 0x0000000000040947 */ /* 0x000fea0003800000 */
[----:B------:R-:W-:-:S04]  /*0a50*/  DEPBAR.LE SB0, 0x0 ;  /* 0x000080000000791a */ /* 0x000fc80000000000 */
.L_x_20:
[----:B------:R-:W-:Y:S05]  /*0a60*/  WARPSYNC.ALL ;  /* 0x0000000000007948 */ /* 0x000fea0003800000 */
[----:B------:R-:W-:Y:S01]  /*0a70*/  NOP ;  /* 0x0000000000007918 */ /* 0x000fe20000000000 */
[----:B--2---:R-:W-:Y:S06]  /*0a80*/  BAR.SYNC.DEFER_BLOCKING 0x0 ;  /* 0x0000000000007b1d */ /* 0x004fec0000010000 */
[----:B------:R-:W-:Y:S02]  /*0a90*/  BSSY.RECONVERGENT B1, `(.L_x_21) ;  /* 0x000000b000017945 */ /* 0x000fe40003800200 */
[----:B------:R-:W-:Y:S06]  /*0aa0*/  BAR.SYNC.DEFER_BLOCKING 0x0 ;  /* 0x0000000000007b1d */ /* 0x000fec0000010000 */
[----:B------:R2:W-:Y:S01]  /*0ab0*/  @!P0 STS [R4], RZ ;  /* 0x000000ff04008388 */ /* 0x0005e20000000800 */
[----:B------:R-:W-:Y:S01]  /*0ac0*/  NOP ;  /* 0x0000000000007918 */ /* 0x000fe20000000000 */
[----:B------:R-:W-:Y:S05]  /*0ad0*/  @P3 BRA `(.L_x_22) ;  /* 0x0000000000183947 */ /* 0x000fea0003800000 */
[----:B-1-345:R-:W1:Y:S01]  /*0ae0*/  LDS R2, [UR8+0x8] ;  /* 0x00000808ff027984 */ /* 0x03ae620008000800 */
[----:B------:R-:W3:Y:S01]  /*0af0*/  LDC.64 R8, c[0x0][0x388] ;  /* 0x0000e200ff087b82 */ /* 0x000ee20000000a00 */
[----:B------:R-:W-:Y:S02]  /*0b00*/  IMAD.MOV.U32 R3, RZ, RZ, 0x70 ;  /* 0x00000070ff037424 */ /* 0x000fe400078e00ff */
[----:B---3--:R3:W-:Y:S03]  /*0b10*/  STS.64 [UR8], R8 ;  /* 0x00000008ff007988 */ /* 0x0087e60008000a08 */
[----:B-1----:R-:W-:-:S05]  /*0b20*/  LOP3.LUT R2, R2, 0x10, R3, 0xd8, !PT ;  /* 0x0000001002027812 */ /* 0x002fca00078ed803 */
[----:B------:R3:W-:Y:S02]  /*0b30*/  STS [UR8+0x8], R2 ;  /* 0x00000802ff007988 */ /* 0x0007e40008000808 */
.L_x_22:
[----:B-1----:R-:W-:Y:S05]  /*0b40*/  BSYNC.RECONVERGENT B1 ;  /* 0x0000000000017941 */ /* 0x002fea0003800200 */
.L_x_21:
[----:B------:R-:W-:Y:S04]  /*0b50*/  BSSY.RECONVERGENT B2, `(.L_x_23) ;  /* 0x000000f000027945 */ /* 0x000fe80003800200 */
[----:B------:R-:W-:Y:S04]  /*0b60*/  BSSY.RELIABLE B1, `(.L_x_24) ;  /* 0x000000c000017945 */ /* 0x000fe80003800100 */
[----:B------:R-:W-:Y:S05]  /*0b70*/  @P3 BRA `(.L_x_25) ;  /* 0x0000000000283947 */ /* 0x000fea0003800000 */
[----:B---345:R-:W1:Y:S01]  /*0b80*/  LDS R2, [UR8+0x34] ;  /* 0x00003408ff027984 */ /* 0x038e620008000800 */
[----:B------:R-:W-:Y:S01]  /*0b90*/  IMAD.MOV.U32 R3, RZ, RZ, 0x1f000000 ;  /* 0x1f000000ff037424 */ /* 0x000fe200078e00ff */
[----:B------:R-:W-:Y:S05]  /*0ba0*/  @P3 BREAK.RELIABLE B1 ;  /* 0x0000000000013942 */ /* 0x000fea0003800100 */
[----:B-1----:R-:W-:-:S05]  /*0bb0*/  LOP3.LUT R2, R2, 0xff000000, R3, 0xb8, !PT ;  /* 0xff00000002027812 */ /* 0x002fca00078eb803 */
[----:B------:R1:W-:Y:S01]  /*0bc0*/  STS [UR8+0x34], R2 ;  /* 0x00003402ff007988 */ /* 0x0003e20008000808 */
[----:B------:R-:W-:Y:S05]  /*0bd0*/  @P3 BRA `(.L_x_26) ;  /* 0x0000000000183947 */ /* 0x000fea0003800000 */
[----:B------:R-:W3:Y:S01]  /*0be0*/  LDS R3, [UR8+0x38] ;  /* 0x00003808ff037984 */ /* 0x000ee20008000800 */
[----:B-1----:R-:W-:-:S05]  /*0bf0*/  IMAD.MOV.U32 R2, RZ, RZ, 0x3f ;  /* 0x0000003fff027424 */ /* 0x002fca00078e00ff */
[----:B---3--:R-:W-:-:S05]  /*0c00*/  LOP3.LUT R2, R3, 0xff, R2, 0xb8, !PT ;  /* 0x000000ff03027812 */ /* 0x008fca00078eb802 */
[----:B------:R1:W-:Y:S02]  /*0c10*/  STS [UR8+0x38], R2 ;  /* 0x00003802ff007988 */ /* 0x0003e40008000808 */
.L_x_25:
[----:B------:R-:W-:Y:S05]  /*0c20*/  BSYNC.RELIABLE B1 ;  /* 0x0000000000017941 */ /* 0x000fea0003800100 */
.L_x_24:
[----:B------:R1:W-:Y:S02]  /*0c30*/  @!P3 STS [UR8+0x20], R5 ;  /* 0x00002005ff00b988 */ /* 0x0003e40008000808 */
.L_x_26:
[----:B------:R-:W-:Y:S05]  /*0c40*/  BSYNC.RECONVERGENT B2 ;  /* 0x0000000000027941 */ /* 0x000fea0003800200 */
.L_x_23:
[----:B------:R-:W-:Y:S05]  /*0c50*/  WARPSYNC.ALL ;  /* 0x0000000000007948 */ /* 0x000fea0003800000 */
[----:B------:R-:W-:Y:S01]  /*0c60*/  NOP ;  /* 0x0000000000007918 */ /* 0x000fe20000000000 */
[----:B-1----:R-:W1:Y:S01]  /*0c70*/  LDC R5, c[0x0][0x39c] ;  /* 0x0000e700ff057b82 */ /* 0x002e620000000800 */
[----:B------:R-:W-:Y:S01]  /*0c80*/  BSSY.RECONVERGENT B2, `(.L_x_27) ;  /* 0x000000b000027945 */ /* 0x000fe20003800200 */
[----:B-1----:R-:W-:-:S03]  /*0c90*/  VIADD R5, R5, 0xffffffff ;  /* 0xffffffff05057836 */ /* 0x002fc60000000000 */
[----:B------:R-:W-:Y:S05]  /*0ca0*/  @P3 BRA `(.L_x_28) ;  /* 0x0000000000203947 */ /* 0x000fea0003800000 */
[----:B---345:R-:W1:Y:S01]  /*0cb0*/  LDS R2, [UR8+0x1c] ;  /* 0x00001c08ff027984 */ /* 0x038e620008000800 */
[----:B------:R-:W3:Y:S03]  /*0cc0*/  LDC.64 R8, c[0x0][0x3b0] ;  /* 0x0000ec00ff087b82 */ /* 0x000ee60000000a00 */
[----:B------:R4:W-:Y:S01]  /*0cd0*/  STS [UR8+0x24], R5 ;  /* 0x00002405ff007988 */ /* 0x0009e20008000808 */
[--C-:B---3--:R-:W-:Y:S02]  /*0ce0*/  SHF.R.U32.HI R7, RZ, 0x4, R9.reuse ;  /* 0x00000004ff077819 */ /* 0x108fe40000011609 */
[----:B------:R-:W-:-:S05]  /*0cf0*/  SHF.R.U64 R3, R8, 0x4, R9 ;  /* 0x0000000408037819 */ /* 0x000fca0000001209 */
[----:B------:R4:W-:Y:S01]  /*0d00*/  STS [UR8+0xc], R3 ;  /* 0x00000c03ff007988 */ /* 0x0009e20008000808 */
[----:B-1----:R-:W-:-:S05]  /*0d10*/  LOP3.LUT R2, R2, 0xf, R7, 0xb8, !PT ;  /* 0x0000000f02027812 */ /* 0x002fca00078eb807 */
[----:B------:R4:W-:Y:S02]  /*0d20*/  STS [UR8+0x1c], R2 ;  /* 0x00001c02ff007988 */ /* 0x0009e40008000808 */
.L_x_28:
[----:B------:R-:W-:Y:S05]  /*0d30*/  BSYNC.RECONVERGENT B2 ;  /* 0x0000000000027941 */ /* 0x000fea0003800200 */
.L_x_27:
[----:B------:R-:W-:Y:S04]  /*0d40*/  BSSY.RECONVERGENT B3, `(.L_x_29) ;  /* 0x000001d000037945 */ /* 0x000fe80003800200 */
[----:B------:R-:W-:Y:S04]  /*0d50*/  BSSY.RELIABLE B2, `(.L_x_30) ;  /* 0x0000018000027945 */ /* 0x000fe80003800100 */
[----:B------:R-:W-:Y:S05]  /*0d60*/  @P3 BRA `(.L_x_31) ;  /* 0x00000000001c3947 */ /* 0x000fea0003800000 */
[----:B---345:R-:W1:Y:S02]  /*0d70*/  LDS R2, [UR8+0x34] ;  /* 0x00003408ff027984 */ /* 0x038e640008000800 */
[----:B-1----:R-:W-:-:S05]  /*0d80*/  LOP3.LUT R2, R2, 0x7, RZ, 0xb8, !PT ;  /* 0x0000000702027812 */ /* 0x002fca00078eb8ff */
[----:B------:R1:W-:Y:S01]  /*0d90*/  STS [UR8+0x34], R2 ;  /* 0x00003402ff007988 */ /* 0x0003e20008000808 */
[----:B------:R-:W-:Y:S05]  /*0da0*/  @P3 BRA `(.L_x_32) ;  /* 0x00000000001c3947 */ /* 0x000fea0003800000 */
[----:B-1----:R-:W1:Y:S02]  /*0db0*/  LDS R2, [UR8+0x34] ;  /* 0x00003408ff027984 */ /* 0x002e640008000800 */
[----:B-1----:R-:W-:-:S05]  /*0dc0*/  LOP3.LUT R2, R2, 0x38, RZ, 0xb8, !PT ;  /* 0x0000003802027812 */ /* 0x002fca00078eb8ff */
[----:B------:R1:W-:Y:S02]  /*0dd0*/  STS [UR8+0x34], R2 ;  /* 0x00003402ff007988 */ /* 0x0003e40008000808 */
.L_x_31:
[----:B------:R-:W-:Y:S05]  /*0de0*/  @P3 BRA `(.L_x_33) ;  /* 0x00000000001c3947 */ /* 0x000fea0003800000 */
[----:B-1-345:R-:W1:Y:S02]  /*0df0*/  LDS R2, [UR8+0x8] ;  /* 0x00000808ff027984 */ /* 0x03ae640008000800 */
[----:B-1----:R-:W-:-:S05]  /*0e00*/  LOP3.LUT R2, R2, 0x780, RZ, 0xb8, !PT ;  /* 0x0000078002027812 */ /* 0x002fca00078eb8ff */
[----:B------:R3:W-:Y:S02]  /*0e10*/  STS [UR8+0x8], R2 ;  /* 0x00000802ff007988 */ /* 0x0007e40008000808 */
.L_x_32:
[----:B------:R-:W-:Y:S05]  /*0e20*/  @P3 BRA `(.L_x_34) ;  /* 0x0000000000283947 */ /* 0x000fea0003800000 */
[----:B-1-3--:R-:W1:Y:S02]  /*0e30*/  LDS R2, [UR8+0x8] ;  /* 0x00000808ff027984 */ /* 0x00ae640008000800 */
[----:B-1----:R-:W-:-:S05]  /*0e40*/  LOP3.LUT R2, R2, 0x1800, RZ, 0xb8, !PT ;  /* 0x0000180002027812 */ /* 0x002fca00078eb8ff */
[----:B------:R1:W-:Y:S02]  /*0e50*/  STS [UR8+0x8], R2 ;  /* 0x00000802ff007988 */ /* 0x0003e40008000808 */
.L_x_33:
[----:B------:R-:W-:Y:S05]  /*0e60*/  @P3 BREAK.RELIABLE B2 ;  /* 0x0000000000023942 */ /* 0x000fea0003800100 */
[----:B------:R-:W-:Y:S05]  /*0e70*/  @P3 BRA `(.L_x_35) ;  /* 0x0000000000243947 */ /* 0x000fea0003800000 */
[----:B-1-345:R-:W1:Y:S01]  /*0e80*/  LDS R2, [UR8+0x8] ;  /* 0x00000808ff027984 */ /* 0x03ae620008000800 */
[----:B------:R-:W-:-:S05]  /*0e90*/  IMAD.MOV.U32 R3, RZ, RZ, 0x6000 ;  /* 0x00006000ff037424 */ /* 0x000fca00078e00ff */
[----:B-1----:R-:W-:-:S04]  /*0ea0*/  LOP3.LUT R2, R2, 0x2000, R3, 0xd8, !PT ;  /* 0x0000200002027812 */ /* 0x002fc800078ed803 */
[----:B------:R-:W-:-:S05]  /*0eb0*/  LOP3.LUT R2, R2, 0x400000, RZ, 0xb8, !PT ;  /* 0x0040000002027812 */ /* 0x000fca00078eb8ff */
[----:B------:R4:W-:Y:S02]  /*0ec0*/  STS [UR8+0x8], R2 ;  /* 0x00000802ff007988 */ /* 0x0009e40008000808 */
.L_x_34:
[----:B------:R-:W-:Y:S05]  /*0ed0*/  BSYNC.RELIABLE B2 ;  /* 0x0000000000027941 */ /* 0x000fea0003800100 */
.L_x_30:
[----:B-1-34-:R-:W1:Y:S02]  /*0ee0*/  @!P3 LDS R2, [UR8+0x8] ;  /* 0x00000808ff02b984 */ /* 0x01ae640008000800 */
[----:B-1----:R-:W-:-:S05]  /*0ef0*/  @!P3 LOP3.LUT R2, R2, 0x8000, RZ, 0xb8, !PT ;  /* 0x000080000202b812 */ /* 0x002fca00078eb8ff */
[----:B------:R1:W-:Y:S02]  /*0f00*/  @!P3 STS [UR8+0x8], R2 ;  /* 0x00000802ff00b988 */ /* 0x0003e40008000808 */
.L_x_35:
[----:B------:R-:W-:Y:S05]  /*0f10*/  BSYNC.RECONVERGENT B3 ;  /* 0x0000000000037941 */ /* 0x000fea0003800200 */
.L_x_29:
[----:B------:R-:W-:Y:S05]  /*0f20*/  WARPSYNC.ALL ;  /* 0x0000000000007948 */ /* 0x000fea0003800000 */
[----:B------:R-:W-:Y:S01]  /*0f30*/  NOP ;  /* 0x0000000000007918 */ /* 0x000fe20000000000 */
[----:B------:R-:W-:-:S04]  /*0f40*/  UIADD3 UR5, UPT, UPT, UR4, 0x80, URZ ;  /* 0x0000008004057890 */ /* 0x000fc8000fffe0ff */
[----:B------:R-:W-:-:S04]  /*0f50*/  UIADD3 UR16, UP0, UPT, UR5, UR12, URZ ;  /* 0x0000000c05107290 */ /* 0x000fc8000ff1e0ff */
[----:B------:R-:W-:Y:S01]  /*0f60*/  ULEA.HI.X.SX32 UR17, UR5, UR13, 0x1, UP0 ;  /* 0x0000000d05117291 */ /* 0x000fe200080f0eff */
[----:B------:R-:W-:Y:S11]  /*0f70*/  @P0 BRA `(.L_x_36) ;  /* 0x0000000000300947 */ /* 0x000ff60003800000 */
[----:B-1-345:R-:W1:Y:S01]  /*0f80*/  S2R R2, SR_LANEID ;  /* 0x0000000000027919 */ /* 0x03ae620000000000 */
[----:B------:R-:W-:Y:S05]  /*0f90*/  WARPSYNC.ALL ;  /* 0x0000000000007948 */ /* 0x000fea0003800000 */
[----:B------:R-:W-:Y:S01]  /*0fa0*/  NOP ;  /* 0x0000000000007918 */ /* 0x000fe20000000000 */
[----:B-1----:R-:W-:-:S05]  /*0fb0*/  IMAD.SHL.U32 R8, R2, 0x4, RZ ;  /* 0x0000000402087824 */ /* 0x002fca00078e00ff */
[----:B------:R-:W1:Y:S01]  /*0fc0*/  LDS R7, [R8+UR8] ;  /* 0x0000000808077984 */ /* 0x000e620008000800 */
[----:B------:R-:W-:-:S05]  /*0fd0*/  IADD3 R2, P1, PT, R8, UR16, RZ ;  /* 0x0000001008027c10 */ /* 0x000fca000ff3e0ff */
[----:B------:R-:W-:-:S05]  /*0fe0*/  IMAD.X R3, RZ, RZ, UR17, P1 ;  /* 0x00000011ff037e24 */ /* 0x000fca00088e06ff */
[----:B-1----:R1:W3:Y:S01]  /*0ff0*/  ATOMG.E.EXCH.STRONG.GPU PT, RZ, [R2], R7 ;  /* 0x0000000702ff73a8 */ /* 0x0022e200041ee100 */
[----:B------:R-:W-:-:S04]  /*1000*/  DEPBAR {5,4,3,2,1,0} ;  /* 0x0000003f0000791a */ /* 0x000fc80000000000 */
[----:B------:R-:W4:Y:S02]  /*1010*/  CCTL.E.C.LDCU.IV.DEEP [UR16] ;  /* 0x0000000010007540 */ /* 0x000f240009c08000 */
[----:B----4-:R1:W-:Y:S01]  /*1020*/  UTMACCTL.IV [UR16] ;  /* 0x00000000100079b9 */ /* 0x0103e20008000000 */
[----:B------:R-:W-:Y:S01]  /*1030*/  NOP ;  /* 0x0000000000007918 */ /* 0x000fe20000000000 */
.L_x_36:
[----:B------:R-:W-:Y:S05]  /*1040*/  @P0 BRA `(.L_x_37) ;  /* 0x00000000000c0947 */ /* 0x000fea0003800000 */
[----:B------:R0:W-:Y:S01]  /*1050*/  UTMACMDFLUSH ;  /* 0x00000000000079b7 */ /* 0x0001e20000000000 */
[----:B------:R-:W-:Y:S05]  /*1060*/  @P0 BRA `(.L_x_37) ;  /* 0x0000000000040947 */ /* 0x000fea0003800000 */
[----:B------:R-:W-:-:S04]  /*1070*/  DEPBAR.LE SB0, 0x0 ;  /* 0x000080000000791a */ /* 0x000fc80000000000 */
.L_x_37:
[----:B------:R-:W-:Y:S05]  /*1080*/  WARPSYNC.ALL ;  /* 0x0000000000007948 */ /* 0x000fea0003800000 */
[----:B------:R-:W-:Y:S01]  /*1090*/  NOP ;  /* 0x0000000000007918 */ /* 0x000fe20000000000 */
[----:B---3--:R-:W-:Y:S06]  /*10a0*/  BAR.SYNC.DEFER_BLOCKING 0x0 ;  /* 0x0000000000007b1d */ /* 0x008fec0000010000 */
[----:B------:R-:W-:Y:S02]  /*10b0*/  BSSY.RECONVERGENT B3, `(.L_x_38) ;  /* 0x000000b000037945 */ /* 0x000fe40003800200 */
[----:B------:R-:W-:Y:S06]  /*10c0*/  BAR.SYNC.DEFER_BLOCKING 0x0 ;  /* 0x0000000000007b1d */ /* 0x000fec0000010000 */
[----:B------:R3:W-:Y:S01]  /*10d0*/  @!P0 STS [R4], RZ ;  /* 0x000000ff04008388 */ /* 0x0007e20000000800 */
[----:B------:R-:W-:Y:S01]  /*10e0*/  NOP ;  /* 0x0000000000007918 */ /* 0x000fe20000000000 */
[----:B------:R-:W-:Y:S05]  /*10f0*/  @P3 BRA `(.L_x_39) ;  /* 0x0000000000183947 */ /* 0x000fea0003800000 */
[----:B-1--45:R-:W1:Y:S01]  /*1100*/  LDS R2, [UR8+0x8] ;  /* 0x00000808ff027984 */ /* 0x032e620008000800 */
[----:B------:R-:W4:Y:S01]  /*1110*/  LDC.64 R8, c[0x0][0x390] ;  /* 0x0000e400ff087b82 */ /* 0x000f220000000a00 */
[----:B------:R-:W-:Y:S02]  /*1120*/  IMAD.MOV.U32 R3, RZ, RZ, 0x70 ;  /* 0x00000070ff037424 */ /* 0x000fe400078e00ff */
[----:B----4-:R4:W-:Y:S03]  /*1130*/  STS.64 [UR8], R8 ;  /* 0x00000008ff007988 */ /* 0x0109e60008000a08 */
[----:B-1----:R-:W-:-:S05]  /*1140*/  LOP3.LUT R2, R2, 0x10, R3, 0xd8, !PT ;  /* 0x0000001002027812 */ /* 0x002fca00078ed803 */
[----:B------:R4:W-:Y:S02]  /*1150*/  STS [UR8+0x8], R2 ;  /* 0x00000802ff007988 */ /* 0x0009e40008000808 */
.L_x_39:
[----:B-1----:R-:W-:Y:S05]  /*1160*/  BSYNC.RECONVERGENT B3 ;  /* 0x0000000000037941 */ /* 0x002fea0003800200 */
.L_x_38:
[----:B------:R-:W-:Y:S04]  /*1170*/  BSSY.RECONVERGENT B4, `(.L_x_40) ;  /* 0x0000033000047945 */ /* 0x000fe80003800200 */
[----:B------:R-:W-:Y:S04]  /*1180*/  BSSY.RELIABLE B3, `(.L_x_41) ;  /* 0x000002e000037945 */ /* 0x000fe80003800100 */
[----:B------:R-:W-:Y:S05]  /*1190*/  @P3 BRA `(.L_x_42) ;  /* 0x0000000000243947 */ /* 0x000fea0003800000 */
[----:B----45:R-:W1:Y:S01]  /*11a0*/  LDS R2, [UR8+0x34] ;  /* 0x00003408ff027984 */ /* 0x030e620008000800 */
[----:B------:R-:W-:-:S05]  /*11b0*/  IMAD.MOV.U32 R3, RZ, RZ, 0x3f000000 ;  /* 0x3f000000ff037424 */ /* 0x000fca00078e00ff */
[----:B-1----:R-:W-:-:S05]  /*11c0*/  LOP3.LUT R2, R2, 0xff000000, R3, 0xb8, !PT ;  /* 0xff00000002027812 */ /* 0x002fca00078eb803 */
[----:B------:R1:W-:Y:S01]  /*11d0*/  STS [UR8+0x34], R2 ;  /* 0x00003402ff007988 */ /* 0x0003e20008000808 */
[----:B------:R-:W-:Y:S05]  /*11e0*/  @P3 BRA `(.L_x_43) ;  /* 0x0000000000183947 */ /* 0x000fea0003800000 */
[----:B-1----:R-:W1:Y:S01]  /*11f0*/  LDS R2, [UR8+0x38] ;  /* 0x00003808ff027984 */ /* 0x002e620008000800 */
[----:B------:R-:W-:-:S05]  /*1200*/  IMAD.MOV.U32 R3, RZ, RZ, 0x7f ;  /* 0x0000007fff037424 */ /* 0x000fca00078e00ff */
[----:B-1----:R-:W-:-:S05]  /*1210*/  LOP3.LUT R2, R2, 0xff, R3, 0xb8, !PT ;  /* 0x000000ff02027812 */ /* 0x002fca00078eb803 */
[----:B------:R1:W-:Y:S02]  /*1220*/  STS [UR8+0x38], R2 ;  /* 0x00003802ff007988 */ /* 0x0003e40008000808 */
.L_x_42:
[----:B------:R-:W-:Y:S05]  /*1230*/  @P3 BRA `(.L_x_44) ;  /* 0x00000000000c3947 */ /* 0x000fea0003800000 */
[----:B------:R1:W-:Y:S02]  /*1240*/  STS [UR8+0x20], R5 ;  /* 0x00002005ff007988 */ /* 0x0003e40008000808 */
.L_x_43:
[----:B------:R-:W-:Y:S05]  /*1250*/  @P3 BRA `(.L_x_45) ;  /* 0x0000000000243947 */ /* 0x000fea0003800000 */
[----:B------:R1:W-:Y:S02]  /*1260*/  STS [UR8+0x24], R6 ;  /* 0x00002406ff007988 */ /* 0x0003e40008000808 */
.L_x_44:
[----:B------:R-:W-:Y:S05]  /*1270*/  @P3 BRA `(.L_x_46) ;  /* 0x00000000002c3947 */ /* 0x000fea0003800000 */
[----:B-1--45:R-:W1:Y:S01]  /*1280*/  LDS R2, [UR8+0x1c] ;  /* 0x00001c08ff027984 */ /* 0x032e620008000800 */
[----:B------:R-:W4:Y:S02]  /*1290*/  LDC.64 R6, c[0x0][0x3b8] ;  /* 0x0000ee00ff067b82 */ /* 0x000f240000000a00 */
[--C-:B----4-:R-:W-:Y:S02]  /*12a0*/  SHF.R.U32.HI R5, RZ, 0x4, R7.reuse ;  /* 0x00000004ff057819 */ /* 0x110fe40000011607 */
[----:B------:R-:W-:-:S05]  /*12b0*/  SHF.R.U64 R3, R6, 0x4, R7 ;  /* 0x0000000406037819 */ /* 0x000fca0000001207 */
[----:B------:R4:W-:Y:S01]  /*12c0*/  STS [UR8+0xc], R3 ;  /* 0x00000c03ff007988 */ /* 0x0009e20008000808 */
[----:B-1----:R-:W-:-:S05]  /*12d0*/  LOP3.LUT R2, R2, 0xf, R5, 0xb8, !PT ;  /* 0x0000000f02027812 */ /* 0x002fca00078eb805 */
[----:B------:R4:W-:Y:S02]  /*12e0*/  STS [UR8+0x1c], R2 ;  /* 0x00001c02ff007988 */ /* 0x0009e40008000808 */
.L_x_45:
[----:B------:R-:W-:Y:S05]  /*12f0*/  @P3 BRA `(.L_x_47) ;  /* 0x00000000001c3947 */ /* 0x000fea0003800000 */
[----:B-1--45:R-:W1:Y:S02]  /*1300*/  LDS R2, [UR8+0x34] ;  /* 0x00003408ff027984 */ /* 0x032e640008000800 */
[----:B-1----:R-:W-:-:S05]  /*1310*/  LOP3.LUT R2, R2, 0x7, RZ, 0xb8, !PT ;  /* 0x0000000702027812 */ /* 0x002fca00078eb8ff */
[----:B------:R1:W-:Y:S02]  /*1320*/  STS [UR8+0x34], R2 ;  /* 0x00003402ff007988 */ /* 0x0003e40008000808 */
.L_x_46:
[----:B------:R-:W-:Y:S05]  /*1330*/  @P3 BRA `(.L_x_48) ;  /* 0x00000000001c3947 */ /* 0x000fea0003800000 */
[----:B-1--45:R-:W1:Y:S02]  /*1340*/  LDS R2, [UR8+0x34] ;  /* 0x00003408ff027984 */ /* 0x032e640008000800 */
[----:B-1----:R-:W-:-:S05]  /*1350*/  LOP3.LUT R2, R2, 0x38, RZ, 0xb8, !PT ;  /* 0x0000003802027812 */ /* 0x002fca00078eb8ff */
[----:B------:R1:W-:Y:S02]  /*1360*/  STS [UR8+0x34], R2 ;  /* 0x00003402ff007988 */ /* 0x0003e40008000808 */
.L_x_47:
[----:B------:R-:W-:Y:S05]  /*1370*/  @P3 BRA `(.L_x_49) ;  /* 0x00000000001c3947 */ /* 0x000fea0003800000 */
[----:B-1--45:R-:W1:Y:S02]  /*1380*/  LDS R2, [UR8+0x8] ;  /* 0x00000808ff027984 */ /* 0x032e640008000800 */
[----:B-1----:R-:W-:-:S05]  /*1390*/  LOP3.LUT R2, R2, 0x780, RZ, 0xb8, !PT ;  /* 0x0000078002027812 */ /* 0x002fca00078eb8ff */
[----:B------:R1:W-:Y:S02]  /*13a0*/  STS [UR8+0x8], R2 ;  /* 0x00000802ff007988 */ /* 0x0003e40008000808 */
.L_x_48:
[----:B------:R-:W-:Y:S05]  /*13b0*/  @P3 BRA `(.L_x_50) ;  /* 0x0000000000283947 */ /* 0x000fea0003800000 */
[----:B-1--45:R-:W1:Y:S02]  /*13c0*/  LDS R2, [UR8+0x8] ;  /* 0x00000808ff027984 */ /* 0x032e640008000800 */
[----:B-1----:R-:W-:-:S05]  /*13d0*/  LOP3.LUT R2, R2, 0x1800, RZ, 0xb8, !PT ;  /* 0x0000180002027812 */ /* 0x002fca00078eb8ff */
[----:B------:R1:W-:Y:S02]  /*13e0*/  STS [UR8+0x8], R2 ;  /* 0x00000802ff007988 */ /* 0x0003e40008000808 */
.L_x_49:
[----:B------:R-:W-:Y:S05]  /*13f0*/  @P3 BREAK.RELIABLE B3 ;  /* 0x0000000000033942 */ /* 0x000fea0003800100 */
[----:B------:R-:W-:Y:S05]  /*1400*/  @P3 BRA `(.L_x_51) ;  /* 0x0000000000243947 */ /* 0x000fea0003800000 */
[----:B-1--45:R-:W1:Y:S01]  /*1410*/  LDS R2, [UR8+0x8] ;  /* 0x00000808ff027984 */ /* 0x032e620008000800 */
[----:B------:R-:W-:-:S05]  /*1420*/  IMAD.MOV.U32 R3, RZ, RZ, 0x6000 ;  /* 0x00006000ff037424 */ /* 0x000fca00078e00ff */
[----:B-1----:R-:W-:-:S04]  /*1430*/  LOP3.LUT R2, R2, 0x4000, R3, 0xd8, !PT ;  /* 0x0000400002027812 */ /* 0x002fc800078ed803 */
[----:B------:R-:W-:-:S05]  /*1440*/  LOP3.LUT R2, R2, 0x400000, RZ, 0xb8, !PT ;  /* 0x0040000002027812 */ /* 0x000fca00078eb8ff */
[----:B------:R1:W-:Y:S02]  /*1450*/  STS [UR8+0x8], R2 ;  /* 0x00000802ff007988 */ /* 0x0003e40008000808 */
.L_x_50:
[----:B------:R-:W-:Y:S05]  /*1460*/  BSYNC.RELIABLE B3 ;  /* 0x0000000000037941 */ /* 0x000fea0003800100 */
.L_x_41:
[----:B-1--45:R-:W1:Y:S02]  /*1470*/  @!P3 LDS R2, [UR8+0x8] ;  /* 0x00000808ff02b984 */ /* 0x032e640008000800 */
[----:B-1----:R-:W-:-:S05]  /*1480*/  @!P3 LOP3.LUT R2, R2, 0x8000, RZ, 0xb8, !PT ;  /* 0x000080000202b812 */ /* 0x002fca00078eb8ff */
[----:B------:R1:W-:Y:S02]  /*1490*/  @!P3 STS [UR8+0x8], R2 ;  /* 0x00000802ff00b988 */ /* 0x0003e40008000808 */
.L_x_51:
[----:B------:R-:W-:Y:S05]  /*14a0*/  BSYNC.RECONVERGENT B4 ;  /* 0x0000000000047941 */ /* 0x000fea0003800200 */
.L_x_40:
[----:B------:R-:W-:Y:S05]  /*14b0*/  WARPSYNC.ALL ;  /* 0x0000000000007948 */ /* 0x000fea0003800000 */
[----:B------:R-:W-:Y:S01]  /*14c0*/  NOP ;  /* 0x0000000000007918 */ /* 0x000fe20000000000 */
[----:B------:R-:W-:-:S04]  /*14d0*/  UIADD3 UR4, UPT, UPT, UR4, 0x100, URZ ;  /* 0x0000010004047890 */ /* 0x000fc8000fffe0ff */
[----:B------:R-:W-:-:S04]  /*14e0*/  UIADD3 UR19, UP0, UPT, UR4, UR12, URZ ;  /* 0x0000000c04137290 */ /* 0x000fc8000ff1e0ff */
[----:B------:R-:W-:Y:S01]  /*14f0*/  ULEA.HI.X.SX32 UR24, UR4, UR13, 0x1, UP0 ;  /* 0x0000000d04187291 */ /* 0x000fe200080f0eff */
[----:B------:R-:W-:Y:S11]  /*1500*/  @P0 BRA `(.L_x_52) ;  /* 0x0000000000380947 */ /* 0x000ff60003800000 */
[----:B-1--45:R-:W1:Y:S01]  /*1510*/  S2R R2, SR_LANEID ;  /* 0x0000000000027919 */ /* 0x032e620000000000 */
[----:B------:R-:W-:Y:S05]  /*1520*/  WARPSYNC.ALL ;  /* 0x0000000000007948 */ /* 0x000fea0003800000 */
[----:B------:R-:W-:Y:S01]  /*1530*/  NOP ;  /* 0x0000000000007918 */ /* 0x000fe20000000000 */
[----:B-123--:R-:W-:-:S05]  /*1540*/  IMAD.SHL.U32 R4, R2, 0x4, RZ ;  /* 0x0000000402047824 */ /* 0x00efca00078e00ff */
[----:B------:R-:W1:Y:S01]  /*1550*/  LDS R5, [R4+UR8] ;  /* 0x0000000804057984 */ /* 0x000e620008000800 */
[----:B------:R-:W-:Y:S01]  /*1560*/  IADD3 R2, P1, PT, R4, UR19, RZ ;  /* 0x0000001304027c10 */ /* 0x000fe2000ff3e0ff */
[----:B------:R-:W-:-:S04]  /*1570*/  UMOV UR4, UR19 ;  /* 0x0000001300047c82 */ /* 0x000fc80008000000 */
[----:B------:R-:W-:Y:S01]  /*1580*/  IMAD.X R3, RZ, RZ, UR24, P1 ;  /* 0x00000018ff037e24 */ /* 0x000fe200088e06ff */
[----:B------:R-:W-:-:S04]  /*1590*/  UMOV UR5, UR24 ;  /* 0x0000001800057c82 */ /* 0x000fc80008000000 */
[----:B-1----:R1:W2:Y:S01]  /*15a0*/  ATOMG.E.EXCH.STRONG.GPU PT, RZ, [R2], R5 ;  /* 0x0000000502ff73a8 */ /* 0x0022a200041ee100 */
[----:B------:R-:W-:-:S04]  /*15b0*/  DEPBAR {5,4,3,2,1,0} ;  /* 0x0000003f0000791a */ /* 0x000fc80000000000 */
[----:B------:R-:W3:Y:S02]  /*15c0*/  CCTL.E.C.LDCU.IV.DEEP [UR4] ;  /* 0x0000000004007540 */ /* 0x000ee40009c08000 */
[----:B---3--:R1:W-:Y:S01]  /*15d0*/  UTMACCTL.IV [UR4] ;  /* 0x00000000040079b9 */ /* 0x0083e20008000000 */
[----:B------:R-:W-:Y:S01]  /*15e0*/  NOP ;  /* 0x0000000000007918 */ /* 0x000fe20000000000 */
.L_x_52:
[----:B------:R-:W-:Y:S05]  /*15f0*/  @P0 BRA `(.L_x_53) ;  /* 0x00000000000c0947 */ /* 0x000fea0003800000 */
[----:B------:R0:W-:Y:S01]  /*1600*/  UTMACMDFLUSH ;  /* 0x00000000000079b7 */ /* 0x0001e20000000000 */
[----:B------:R-:W-:Y:S05]  /*1610*/  @P0 BRA `(.L_x_53) ;  /* 0x0000000000040947 */ /* 0x000fea0003800000 */
[----:B------:R-:W-:-:S04]  /*1620*/  DEPBAR.LE SB0, 0x0 ;  /* 0x000080000000791a */ /* 0x000fc80000000000 */
.L_x_53:
[----:B------:R-:W-:Y:S05]  /*1630*/  WARPSYNC.ALL ;  /* 0x0000000000007948 */ /* 0x000fea0003800000 */
[----:B------:R-:W-:Y:S01]  /*1640*/  NOP ;  /* 0x0000000000007918 */ /* 0x000fe20000000000 */
[----:B--2---:R-:W-:Y:S01]  /*1650*/  BAR.SYNC.DEFER_BLOCKING 0x0 ;  /* 0x0000000000007b1d */ /* 0x004fe20000010000 */
[----:B------:R-:W-:Y:S01]  /*1660*/  ISETP.GE.AND P0, PT, R10, 0x1, PT ;  /* 0x000000010a00780c */ /* 0x000fe20003f06270 */
[----:B------:R-:W-:Y:S01]  /*1670*/  USHF.L.U32 UR11, UR11, 0x7, URZ ;  /* 0x000000070b0b7899 */ /* 0x000fe200080006ff */
[----:B-1--45:R-:W-:Y:S01]  /*1680*/  SHF.R.U32.HI R2, RZ, 0x5, R0 ;  /* 0x00000005ff027819 */ /* 0x032fe20000011600 */
[----:B------:R-:W-:-:S02]  /*1690*/  USHF.L.U32 UR23, UR9, 0x6, URZ ;  /* 0x0000000609177899 */ /* 0x000fc400080006ff */
[----:B------:R-:W-:Y:S01]  /*16a0*/  VOTEU.ALL UP0, P3 ;  /* 0x0000000000ff7886 */ /* 0x000fe20001800000 */
[----:B------:R-:W-:Y:S01]  /*16b0*/  UMOV UR4, 0x1 ;  /* 0x0000000100047882 */ /* 0x000fe20000000000 */
[----:B------:R-:W-:Y:S01]  /*16c0*/  VOTEU.ALL UP1, P3 ;  /* 0x0000000000ff7886 */ /* 0x000fe20001820000 */
[----:B------:R-:W-:Y:S02]  /*16d0*/  R2UR UR18, R2 ;  /* 0x00000000021272ca */ /* 0x000fe400000e0000 */
[----:B------:R-:W-:-:S04]  /*16e0*/  @!UP0 UIADD3 UR12, UPT, UPT, -UR4, 0x100000, URZ ;  /* 0x00100000040c8890 */ /* 0x000fc8000fffe1ff */
[----:B------:R-:W-:Y:S02]  /*16f0*/  @!UP0 USHF.L.U32 UR13, UR12, 0xb, URZ ;  /* 0x0000000b0c0d8899 */ /* 0x000fe400080006ff */
[----:B------:R-:W-:Y:S02]  /*1700*/  @!UP0 USHF.L.U32 UR12, UR12, 0x1, URZ ;  /* 0x000000010c0c8899 */ /* 0x000fe400080006ff */
[----:B------:R-:W-:-:S04]  /*1710*/  @!UP0 UIADD3 UR4, UPT, UPT, -UR4, 0x100000, URZ ;  /* 0x0010000004048890 */ /* 0x000fc8000fffe1ff */
[----:B------:R-:W-:Y:S02]  /*1720*/  @!UP0 USHF.L.U32 UR5, UR4, 0xb, URZ ;  /* 0x0000000b04058899 */ /* 0x000fe400080006ff */
[----:B------:R-:W-:Y:S01]  /*1730*/  @!UP0 USHF.L.U32 UR4, UR4, 0x1, URZ ;  /* 0x0000000104048899 */ /* 0x000fe200080006ff */
[----:B------:R-:W-:Y:S01]  /*1740*/  VOTEU.ALL UP0, P3 ;  /* 0x0000000000ff7886 */ /* 0x000fe20001800000 */
[----:B------:R-:W1:Y:S04]  /*1750*/  FENCE.VIEW.ASYNC.S ;  /* 0x00000000000073c6 */ /* 0x000e680000000000 */
[----:B-1----:R1:W2:Y:S06]  /*1760*/  @!UP0 SYNCS.EXCH.64 URZ, [UR8+0x1800], UR12 ;  /* 0x0018000c08ff85b2 */ /* 0x0022ac0008000100 */
[----:B------:R1:W4:Y:S01]  /*1770*/  @!UP1 SYNCS.EXCH.64 URZ, [UR8+0x1810], UR4 ;  /* 0x0018100408ff95b2 */ /* 0x0003220008000100 */
[----:B------:R-:W-:Y:S05]  /*1780*/  @!P0 BRA `(.L_x_54) ;  /* 0x0000000400848947 */ /* 0x000fea0003800000 */
[----:B--2-4-:R-:W-:Y:S01]  /*1790*/  BAR.SYNC.DEFER_BLOCKING 0x0 ;  /* 0x0000000000007b1d */ /* 0x014fe20000010000 */
[----:B------:R-:W-:Y:S01]  /*17a0*/  @!P3 IMAD.MOV.U32 R2, RZ, RZ, 0x1800 ;  /* 0x00001800ff02b424 */ /* 0x000fe200078e00ff */
[----:B------:R-:W-:Y:S02]  /*17b0*/  ELECT P1, URZ, PT ;  /* 0x0000000000ff782f */ /* 0x000fe40003820000 */
[----:B------:R-:W-:Y:S02]  /*17c0*/  ELECT P0, URZ, PT ;  /* 0x0000000000ff782f */ /* 0x000fe40003800000 */
[C---:B------:R-:W-:Y:S01]  /*17d0*/  ISETP.LT.U32.AND P1, PT, R68.reuse, 0x20, P1 ;  /* 0x000000204400780c */ /* 0x040fe20000f21070 */
[----:B------:R-:W-:Y:S01]  /*17e0*/  UIADD3 UR20, UPT, UPT, UR8, 0x1000, URZ ;  /* 0x0000100008147890 */ /* 0x000fe2000fffe0ff */
[----:B------:R-:W-:Y:S01]  /*17f0*/  ISETP.LT.U32.AND P0, PT, R68, 0x20, P0 ;  /* 0x000000204400780c */ /* 0x000fe20000701070 */
[----:B-1----:R-:W-:Y:S02]  /*1800*/  USHF.R.U32.HI UR12, URZ, 0x4, UR8 ;  /* 0x00000004ff0c7899 */ /* 0x002fe40008011608 */
[----:B------:R-:W-:-:S02]  /*1810*/  USHF.R.U32.HI UR14, URZ, 0x4, UR20 ;  /* 0x00000004ff0e7899 */ /* 0x000fc40008011614 */
[----:B------:R-:W-:Y:S02]  /*1820*/  USGXT.U32 UR12, UR12, 0xe ;  /* 0x0000000e0c0c789a */ /* 0x000fe40008000000 */
[----:B------:R-:W-:Y:S01]  /*1830*/  USGXT.U32 UR14, UR14, 0xe ;  /* 0x0000000e0e0e789a */ /* 0x000fe20008000000 */
[----:B------:R-:W-:Y:S01]  /*1840*/  UMOV UR13, 0xc0004010 ;  /* 0xc0004010000d7882 */ /* 0x000fe20000000000 */
[----:B------:R-:W-:Y:S02]  /*1850*/  UMOV UR15, 0xc0004010 ;  /* 0xc0004010000f7882 */ /* 0x000fe40000000000 */
[----:B------:R-:W-:Y:S01]  /*1860*/  VOTEU.ANY UP0, P1 ;  /* 0x0000000000ff7886 */ /* 0x000fe20000800100 */
[----:B------:R-:W-:Y:S01]  /*1870*/  VOTEU.ANY UP2, P1 ;  /* 0x0000000000ff7886 */ /* 0x000fe20000840100 */
[----:B------:R-:W-:Y:S01]  /*1880*/  VOTEU.ANY UP1, P0 ;  /* 0x0000000000ff7886 */ /* 0x000fe20000020100 */
[----:B------:R-:W-:Y:S01]  /*1890*/  VOTEU.ANY UP3, P0 ;  /* 0x0000000000ff7886 */ /* 0x000fe20000060100 */
[----:B------:R1:W-:Y:S01]  /*18a0*/  @!P3 SYNCS.ARRIVE.TRANS64 RZ, [UR8+0x1800], R2 ;  /* 0x00180002ffffb9a7 */ /* 0x0003e20008000008 */
[----:B------:R2:W-:Y:S06]  /*18b0*/  MEMBAR.ALL.CTA ;  /* 0x0000000000007992 */ /* 0x0005ec0000008000 */
[----:B--2---:R-:W2:Y:S01]  /*18c0*/  FENCE.VIEW.ASYNC.S ;  /* 0x00000000000073c6 */ /* 0x004ea20000000000 */
[----:B------:R-:W-:Y:S01]  /*18d0*/  @UP0 UIADD3 UR9, UPT, UPT, UR8, 0x1800, URZ ;  /* 0x0000180008090890 */ /* 0x000fe2000fffe0ff */
[----:B------:R-:W-:Y:S01]  /*18e0*/  @UP0 UMOV UR10, URZ ;  /* 0x000000ff000a0c82 */ /* 0x000fe20008000000 */
[----:B------:R-:W-:Y:S01]  /*18f0*/  @UP1 UIADD3 UR21, UPT, UPT, UR8, 0x1800, URZ ;  /* 0x0000180008151890 */ /* 0x000fe2000fffe0ff */
[----:B------:R-:W-:Y:S01]  /*1900*/  @UP1 UMOV UR22, URZ ;  /* 0x000000ff00161c82 */ /* 0x000fe20008000000 */
[----:B------:R-:W-:Y:S01]  /*1910*/  UISETP.NE.U32.AND UP0, UPT, UR18, URZ, UPT ;  /* 0x000000ff1200728c */ /* 0x000fe2000bf05070 */
[----:B--2---:R-:W-:Y:S06]  /*1920*/  BAR.SYNC.DEFER_BLOCKING 0x0 ;  /* 0x0000000000007b1d */ /* 0x004fec0000010000 */
[----:B------:R1:W-:Y:S02]  /*1930*/  @UP2 UTMALDG.2D [UR8], [UR6] ;  /* 0x00000008060025b4 */ /* 0x0003e40008008000 */
[----:B------:R-:W-:Y:S06]  /*1940*/  BAR.SYNC.DEFER_BLOCKING 0x0 ;  /* 0x0000000000007b1d */ /* 0x000fec0000010000 */
[----:B------:R1:W-:Y:S02]  /*1950*/  @UP3 UTMALDG.2D [UR20], [UR16] ;  /* 0x00000014100035b4 */ /* 0x0003e40008008000 */
[----:B------:R-:W-:Y:S06]  /*1960*/  BAR.SYNC.DEFER_BLOCKING 0x0 ;  /* 0x0000000000007b1d */ /* 0x000fec0000010000 */
[----:B------:R-:W2:Y:S02]  /*1970*/  SYNCS.PHASECHK.TRANS64.TRYWAIT P0, [UR8+0x1800], RZ ;  /* 0x001800ffff0075a7 */ /* 0x000ea40008001108 */
[----:B-12---:R-:W-:Y:S05]  /*1980*/  @!P0 BRA `(.L_x_55) ;  /* 0x0000000800cc8947 */ /* 0x006fea0003800000 */
.L_x_67:
[----:B------:R-:W-:Y:S05]  /*1990*/  BRA.U UP0, `(.L_x_56) ;  /* 0x0000000100107547 */ /* 0x000fea000b800000 */
[----:B------:R-:W-:Y:S01]  /*19a0*/  UMOV UR4, 0x0 ;  /* 0x0000000000047882 */ /* 0x000fe20000000000 */
[----:B------:R-:W-:Y:S02]  /*19b0*/  UMOV UR5, 0x8100010 ;  /* 0x0810001000057882 */ /* 0x000fe40000000000 */
[----:B------:R1:W-:Y:S01]  /*19c0*/  UTCQMMA gdesc[UR12], gdesc[UR14], tmem[UR25], tmem[UR4], idesc[UR5], !UPT ;  /* 0x00ff040e0c0075ea */ /* 0x0003e2000f800319 */
[----:B------:R-:W-:Y:S02]  /*19d0*/  NOP ;  /* 0x0000000000007918 */ /* 0x000fe40000000000 */
.L_x_56:
[----:B------:R-:W-:Y:S01]  /*19e0*/  ELECT P0, URZ, PT ;  /* 0x0000000000ff782f */ /* 0x000fe20003800000 */
[----:B-1----:R-:W-:-:S03]  /*19f0*/  UIADD3 UR4, UPT, UPT, UR8, 0x1810, URZ ;  /* 0x0000181008047890 */ /* 0x002fc6000fffe0ff */
[----:B------:R-:W-:Y:S01]  /*1a00*/  ISETP.LT.U32.AND P0, PT, R68, 0x20, P0 ;  /* 0x000000204400780c */ /* 0x000fe20000701070 */
[----:B------:R-:W-:-:S12]  /*1a10*/  UMOV UR5, URZ ;  /* 0x000000ff00057c82 */ /* 0x000fd80008000000 */
[----:B------:R-:W-:Y:S01]  /*1a20*/  VOTEU.ANY UP0, P0 ;  /* 0x0000000000ff7886 */ /* 0x000fe20000000100 */
[----:B------:R-:W-:Y:S01]  /*1a30*/  VOTEU.ANY UP1, P0 ;  /* 0x0000000000ff7886 */ /* 0x000fe20000020100 */
[----:B------:R-:W-:-:S03]  /*1a40*/  ISETP.GE.U32.AND P0, PT, R10, 0x21, PT ;  /* 0x000000210a00780c */ /* 0x000fc60003f06070 */
[----:B------:R-:W-:Y:S02]  /*1a50*/  @UP0 UMOV UR9, UR4 ;  /* 0x0000000400090c82 */ /* 0x000fe40008000000 */
[----:B------:R1:W-:Y:S01]  /*1a60*/  @UP1 UTCBAR [UR9], URZ ;  /* 0x000000ff090013e9 */ /* 0x0003e200080000ff */
[----:B------:R-:W-:Y:S06]  /*1a70*/  BAR.SYNC.DEFER_BLOCKING 0x0 ;  /* 0x0000000000007b1d */ /* 0x000fec0000010000 */
[----:B------:R-:W2:Y:S02]  /*1a80*/  SYNCS.PHASECHK.TRANS64.TRYWAIT P1, [UR8+0x1810], RZ ;  /* 0x001810ffff0075a7 */ /* 0x000ea40008021108 */
[----:B-12---:R-:W-:Y:S05]  /*1a90*/  @!P1 BRA `(.L_x_57) ;  /* 0x0000000800949947 */ /* 0x006fea0003800000 */
.L_x_68:
[----:B------:R-:W-:Y:S05]  /*1aa0*/  @!P0 BRA `(.L_x_54) ;  /* 0x0000000000bc8947 */ /* 0x000fea0003800000 */
[----:B------:R-:W-:Y:S01]  /*1ab0*/  IMAD.MOV.U32 R2, RZ, RZ, 0x1 ;  /* 0x00000001ff027424 */ /* 0x000fe200078e00ff */
[----:B------:R-:W1:Y:S01]  /*1ac0*/  LDCU UR26, c[0x0][0x3a0] ;  /* 0x00007400ff1a77ac */ /* 0x000e620008000800 */
[----:B------:R-:W-:-:S05]  /*1ad0*/  UMOV UR10, 0x20 ;  /* 0x00000020000a7882 */ /* 0x000fca0000000000 */
.L_x_61:
[----:B------:R-:W-:Y:S01]  /*1ae0*/  BAR.SYNC.DEFER_BLOCKING 0x0 ;  /* 0x0000000000007b1d */ /* 0x000fe20000010000 */
[----:B------:R-:W-:Y:S01]  /*1af0*/  @!P3 IMAD.MOV.U32 R3, RZ, RZ, 0x1800 ;  /* 0x00001800ff03b424 */ /* 0x000fe200078e00ff */
[----:B------:R-:W-:Y:S02]  /*1b00*/  ELECT P1, URZ, PT ;  /* 0x0000000000ff782f */ /* 0x000fe40003820000 */
[----:B------:R-:W-:Y:S02]  /*1b10*/  ELECT P0, URZ, PT ;  /* 0x0000000000ff782f */ /* 0x000fe40003800000 */
[C---:B------:R-:W-:Y:S01]  /*1b20*/  ISETP.LT.U32.AND P1, PT, R68.reuse, 0x20, P1 ;  /* 0x000000204400780c */ /* 0x040fe20000f21070 */
[----:B------:R-:W-:Y:S01]  /*1b30*/  UMOV UR22, UR10 ;  /* 0x0000000a00167c82 */ /* 0x000fe20008000000 */
[----:B------:R-:W-:-:S11]  /*1b40*/  ISETP.LT.U32.AND P0, PT, R68, 0x20, P0 ;  /* 0x000000204400780c */ /* 0x000fd60000701070 */
[----:B------:R-:W-:Y:S02]  /*1b50*/  VOTEU.ANY UP0, P1 ;  /* 0x0000000000ff7886 */ /* 0x000fe40000800100 */
[----:B------:R-:W-:Y:S01]  /*1b60*/  VOTEU.ANY UP1, P0 ;  /* 0x0000000000ff7886 */ /* 0x000fe20000020100 */
[----:B--2---:R2:W-:Y:S01]  /*1b70*/  @!P3 SYNCS.ARRIVE.TRANS64 RZ, [UR8+0x1800], R3 ;  /* 0x00180003ffffb9a7 */ /* 0x0045e20008000008 */
[----:B------:R4:W-:Y:S06]  /*1b80*/  MEMBAR.ALL.CTA ;  /* 0x0000000000007992 */ /* 0x0009ec0000008000 */
[----:B----4-:R-:W4:Y:S01]  /*1b90*/  FENCE.VIEW.ASYNC.S ;  /* 0x00000000000073c6 */ /* 0x010f220000000000 */
[----:B------:R-:W-:Y:S01]  /*1ba0*/  @UP0 UIADD3 UR9, UPT, UPT, UR8, 0x1800, URZ ;  /* 0x0000180008090890 */ /* 0x000fe2000fffe0ff */
[----:B----4-:R-:W-:Y:S01]  /*1bb0*/  VOTEU.ANY UP0, P1 ;  /* 0x0000000000ff7886 */ /* 0x010fe20000800100 */
[----:B------:R-:W-:-:S02]  /*1bc0*/  @UP1 UIADD3 UR20, UPT, UPT, UR8, 0x1000, URZ ;  /* 0x0000100008141890 */ /* 0x000fc4000fffe0ff */
[----:B------:R-:W-:Y:S01]  /*1bd0*/  @UP1 UIADD3 UR21, UPT, UPT, UR8, 0x1800, URZ ;  /* 0x0000180008151890 */ /* 0x000fe2000fffe0ff */
[----:B--2---:R-:W-:Y:S01]  /*1be0*/  IMAD.U32 R3, R2, -0x80000000, RZ ;  /* 0x8000000002037824 */ /* 0x004fe200078e00ff */
[----:B------:R-:W-:Y:S01]  /*1bf0*/  VOTEU.ANY UP1, P0 ;  /* 0x0000000000ff7886 */ /* 0x000fe20000020100 */
[----:B------:R-:W-:Y:S06]  /*1c00*/  BAR.SYNC.DEFER_BLOCKING 0x0 ;  /* 0x0000000000007b1d */ /* 0x000fec0000010000 */
[----:B------:R2:W-:Y:S01]  /*1c10*/  @UP0 UTMALDG.2D [UR8], [UR6] ;  /* 0x00000008060005b4 */ /* 0x0005e20008008000 */
[----:B------:R-:W-:Y:S01]  /*1c20*/  UISETP.NE.U32.AND UP0, UPT, UR18, URZ, UPT ;  /* 0x000000ff1200728c */ /* 0x000fe2000bf05070 */
[----:B------:R-:W-:Y:S06]  /*1c30*/  BAR.SYNC.DEFER_BLOCKING 0x0 ;  /* 0x0000000000007b1d */ /* 0x000fec0000010000 */
[----:B------:R2:W-:Y:S02]  /*1c40*/  @UP1 UTMALDG.2D [UR20], [UR16] ;  /* 0x00000014100015b4 */ /* 0x0005e40008008000 */
[----:B------:R-:W-:Y:S06]  /*1c50*/  BAR.SYNC.DEFER_BLOCKING 0x0 ;  /* 0x0000000000007b1d */ /* 0x000fec0000010000 */
[----:B------:R-:W4:Y:S02]  /*1c60*/  SYNCS.PHASECHK.TRANS64.TRYWAIT P0, [UR8+0x1800], R3 ;  /* 0x00180003ff0075a7 */ /* 0x000f240008001108 */
[----:B--2-4-:R-:W-:Y:S05]  /*1c70*/  @!P0 BRA `(.L_x_58) ;  /* 0x0000000800288947 */ /* 0x014fea0003800000 */
.L_x_69:
[----:B------:R-:W-:Y:S05]  /*1c80*/  BRA.U UP0, `(.L_x_59) ;  /* 0x0000000100107547 */ /* 0x000fea000b800000 */
[----:B------:R-:W-:Y:S01]  /*1c90*/  UMOV UR20, 0x0 ;  /* 0x0000000000147882 */ /* 0x000fe20000000000 */
[----:B------:R-:W-:Y:S02]  /*1ca0*/  UMOV UR21, 0x8100010 ;  /* 0x0810001000157882 */ /* 0x000fe40000000000 */
[----:B------:R2:W-:Y:S01]  /*1cb0*/  UTCQMMA gdesc[UR12], gdesc[UR14], tmem[UR25], tmem[UR20], idesc[UR21], UPT ;  /* 0x00ff140e0c0075ea */ /* 0x0005e2000b800319 */
[----:B------:R-:W-:Y:S02]  /*1cc0*/  NOP ;  /* 0x0000000000007918 */ /* 0x000fe40000000000 */
.L_x_59:
[----:B------:R-:W-:-:S04]  /*1cd0*/  ELECT P0, URZ, PT ;  /* 0x0000000000ff782f */ /* 0x000fc80003800000 */
[----:B------:R-:W-:-:S13]  /*1ce0*/  ISETP.LT.U32.AND P0, PT, R68, 0x20, P0 ;  /* 0x000000204400780c */ /* 0x000fda0000701070 */
[----:B------:R-:W-:Y:S01]  /*1cf0*/  VOTEU.ANY UP0, P0 ;  /* 0x0000000000ff7886 */ /* 0x000fe20000000100 */
[----:B------:R-:W-:-:S04]  /*1d00*/  VOTEU.ANY UP1, P0 ;  /* 0x0000000000ff7886 */ /* 0x000fc80000020100 */
[----:B------:R-:W-:Y:S02]  /*1d10*/  @UP0 UMOV UR9, UR4 ;  /* 0x0000000400090c82 */ /* 0x000fe40008000000 */
[----:B------:R4:W-:Y:S01]  /*1d20*/  @UP1 UTCBAR [UR9], URZ ;  /* 0x000000ff090013e9 */ /* 0x0009e200080000ff */
[----:B------:R-:W-:Y:S06]  /*1d30*/  BAR.SYNC.DEFER_BLOCKING 0x0 ;  /* 0x0000000000007b1d */ /* 0x000fec0000010000 */
[----:B------:R-:W5:Y:S02]  /*1d40*/  SYNCS.PHASECHK.TRANS64.TRYWAIT P0, [UR8+0x1810], R3 ;  /* 0x00181003ff0075a7 */ /* 0x000f640008001108 */
[----:B----45:R-:W-:Y:S05]  /*1d50*/  @!P0 BRA `(.L_x_60) ;  /* 0x0000000400fc8947 */ /* 0x030fea0003800000 */
.L_x_70:
[----:B------:R-:W-:Y:S01]  /*1d60*/  UIADD3 UR10, UPT, UPT, UR10, 0x20, URZ ;  /* 0x000000200a0a7890 */ /* 0x000fe2000fffe0ff */
[----:B------:R-:W-:-:S03]  /*1d70*/  LOP3.LUT R2, R2, 0x1, RZ, 0x3c, !PT ;  /* 0x0000000102027812 */ /* 0x000fc600078e3cff */
[----:B-1----:R-:W-:-:S09]  /*1d80*/  UISETP.GE.AND UP0, UPT, UR10, UR26, UPT ;  /* 0x0000001a0a00728c */ /* 0x002fd2000bf06270 */
[----:B------:R-:W-:Y:S05]  /*1d90*/  BRA.U !UP0, `(.L_x_61) ;  /* 0xfffffffd08507547 */ /* 0x000fea000b83ffff */
.L_x_54:
[----:B--2-4-:R-:W-:Y:S06]  /*1da0*/  BAR.SYNC.DEFER_BLOCKING 0x0 ;  /* 0x0000000000007b1d */ /* 0x014fec0000010000 */
[----:B------:R-:W-:Y:S04]  /*1db0*/  BSSY.RECONVERGENT B4, `(.L_x_62) ;  /* 0x0000004000047945 */ /* 0x000fe80003800200 */
[----:B------:R-:W-:Y:S05]  /*1dc0*/  @P3 BRA `(.L_x_63) ;  /* 0x0000000000083947 */ /* 0x000fea0003800000 */
[----:B------:R-:W2:Y:S02]  /*1dd0*/  SYNCS.CCTL.IV [UR8+0x1800] ;  /* 0x00180000ff0079b1 */ /* 0x000ea40008000008 */
[----:B--2---:R-:W2:Y:S02]  /*1de0*/  SYNCS.CCTL.IV [UR8+0x1810] ;  /* 0x00181000ff0079b1 */ /* 0x004ea40008000008 */
.L_x_63:
[----:B-1----:R-:W-:Y:S05]  /*1df0*/  BSYNC.RECONVERGENT B4 ;  /* 0x0000000000047941 */ /* 0x002fea0003800200 */
.L_x_62:
[----:B------:R-:W-:Y:S01]  /*1e00*/  USHF.L.U32 UR18, UR18, 0x15, URZ ;  /* 0x0000001512127899 */ /* 0x000fe200080006ff */
[C---:B------:R-:W-:Y:S01]  /*1e10*/  IMAD.SHL.U32 R2, R0.reuse, 0x40, RZ ;  /* 0x0000004000027824 */ /* 0x040fe200078e00ff */
[----:B------:R-:W-:Y:S01]  /*1e20*/  ELECT P0, URZ, PT ;  /* 0x0000000000ff782f */ /* 0x000fe20003800000 */
[----:B------:R-:W-:Y:S01]  /*1e30*/  IMAD.SHL.U32 R3, R0, 0x8, RZ ;  /* 0x0000000800037824 */ /* 0x000fe200078e00ff */
[----:B------:R-:W-:Y:S02]  /*1e40*/  ULOP3.LUT UR18, UR18, 0x600000, URZ, 0xc0, !UPT ;  /* 0x0060000012127892 */ /* 0x000fe4000f8ec0ff */
[----:B------:R-:W-:Y:S01]  /*1e50*/  LOP3.LUT R0, R2, 0x1fc0, RZ, 0xc0, !PT ;  /* 0x00001fc002007812 */ /* 0x000fe200078ec0ff */
[----:B------:R-:W-:Y:S01]  /*1e60*/  UMOV UR9, UR23 ;  /* 0x0000001700097c82 */ /* 0x000fe20008000000 */
[----:B------:R-:W-:Y:S01]  /*1e70*/  UIADD3 UR18, UPT, UPT, UR25, UR18, URZ ;  /* 0x0000001219127290 */ /* 0x000fe2000fffe0ff */
[----:B------:R-:W-:Y:S01]  /*1e80*/  ISETP.LT.U32.AND P0, PT, R68, 0x20, P0 ;  /* 0x000000204400780c */ /* 0x000fe20000701070 */
[----:B------:R-:W-:Y:S01]  /*1e90*/  UMOV UR10, UR11 ;  /* 0x0000000b000a7c82 */ /* 0x000fe20008000000 */
[----:B------:R-:W-:-:S04]  /*1ea0*/  LOP3.LUT R0, R0, 0x30, R3, 0xf8, !PT ;  /* 0x0000003000007812 */ /* 0x000fc800078ef803 */
[C---:B------:R-:W-:Y:S02]  /*1eb0*/  LOP3.LUT R2, R0.reuse, 0x10, RZ, 0x3c, !PT ;  /* 0x0000001000027812 */ /* 0x040fe400078e3cff */
[----:B---3--:R-:W1:Y:S01]  /*1ec0*/  LDTM.x64 R4, tmem[UR18] ;  /* 0x00000012000479ee */ /* 0x008e620008340000 */
[----:B------:R-:W-:Y:S01]  /*1ed0*/  NOP ;  /* 0x0000000000007918 */ /* 0x000fe20000000000 */
[----:B------:R-:W-:-:S03]  /*1ee0*/  LOP3.LUT R3, R0, 0x20, RZ, 0x3c, !PT ;  /* 0x0000002000037812 */ /* 0x000fc600078e3cff */
[----:B-1----:R-:W-:Y:S01]  /*1ef0*/  VOTEU.ANY UP0, P0 ;  /* 0x0000000000ff7886 */ /* 0x002fe20000000100 */
[----:B------:R-:W-:-:S04]  /*1f00*/  VOTEU.ANY UP1, P0 ;  /* 0x0000000000ff7886 */ /* 0x000fc80000020100 */
[----:B------:R-:W-:Y:S01]  /*1f10*/  @UP0 UMOV UR4, UR19 ;  /* 0x0000001300040c82 */ /* 0x000fe20008000000 */
[----:B------:R-:W-:Y:S01]  /*1f20*/  @UP0 UMOV UR5, UR24 ;  /* 0x0000001800050c82 */ /* 0x000fe20008000000 */
[----:B--2---:R-:W-:Y:S01]  /*1f30*/  BAR.SYNC.DEFER_BLOCKING 0x0 ;  /* 0x0000000000007b1d */ /* 0x004fe20000010000 */
[----:B------:R-:W-:Y:S02]  /*1f40*/  F2FP.SATFINITE.E4M3.F32.PACK_AB_MERGE_C R6, R7, R6, RZ ;  /* 0x000000060706723e */ /* 0x000fe400048070ff */
[----:B------:R-:W-:Y:S02]  /*1f50*/  F2FP.SATFINITE.E4M3.F32.PACK_AB_MERGE_C R10, R11, R10, RZ ;  /* 0x0000000a0b0a723e */ /* 0x000fe400048070ff */
[----:B------:R-:W-:Y:S02]  /*1f60*/  F2FP.SATFINITE.E4M3.F32.PACK_AB_MERGE_C R14, R15, R14, RZ ;  /* 0x0000000e0f0e723e */ /* 0x000fe400048070ff */
[----:B------:R-:W-:Y:S02]  /*1f70*/  F2FP.SATFINITE.E4M3.F32.PACK_AB_MERGE_C R7, R19, R18, RZ ;  /* 0x000000121307723e */ /* 0x000fe400048070ff */
[----:B------:R-:W-:-:S02]  /*1f80*/  F2FP.SATFINITE.E4M3.F32.PACK_AB_MERGE_C R22, R23, R22, RZ ;  /* 0x000000161716723e */ /* 0x000fc400048070ff */
[----:B------:R-:W-:Y:S02]  /*1f90*/  F2FP.SATFINITE.E4M3.F32.PACK_AB_MERGE_C R26, R27, R26, RZ ;  /* 0x0000001a1b1a723e */ /* 0x000fe400048070ff */
        /* <DEDUP_REMOVED lines=10> */
[----:B------:R-:W-:-:S02]  /*2040*/  F2FP.SATFINITE.E4M3.F32.PACK_AB_MERGE_C R4, R5, R4, R6 ;  /* 0x000000040504723e */ /* 0x000fc40004807006 */
[----:B------:R-:W-:Y:S02]  /*2050*/  F2FP.SATFINITE.E4M3.F32.PACK_AB_MERGE_C R5, R9, R8, R10 ;  /* 0x000000080905723e */ /* 0x000fe4000480700a */
[----:B------:R-:W-:Y:S02]  /*2060*/  F2FP.SATFINITE.E4M3.F32.PACK_AB_MERGE_C R6, R13, R12, R14 ;  /* 0x0000000c0d06723e */ /* 0x000fe4000480700e */
[----:B------:R-:W-:Y:S02]  /*2070*/  F2FP.SATFINITE.E4M3.F32.PACK_AB_MERGE_C R7, R17, R16, R7 ;  /* 0x000000101107723e */ /* 0x000fe40004807007 */
[----:B------:R-:W-:Y:S02]  /*2080*/  F2FP.SATFINITE.E4M3.F32.PACK_AB_MERGE_C R20, R21, R20, R22 ;  /* 0x000000141514723e */ /* 0x000fe40004807016 */
[----:B------:R-:W-:Y:S01]  /*2090*/  F2FP.SATFINITE.E4M3.F32.PACK_AB_MERGE_C R21, R25, R24, R26 ;  /* 0x000000181915723e */ /* 0x000fe2000480701a */
[----:B------:R1:W-:Y:S01]  /*20a0*/  STS.128 [R0+UR8], R4 ;  /* 0x0000000400007988 */ /* 0x0003e20008000c08 */
[----:B------:R-:W-:-:S02]  /*20b0*/  F2FP.SATFINITE.E4M3.F32.PACK_AB_MERGE_C R22, R29, R28, R30 ;  /* 0x0000001c1d16723e */ /* 0x000fc4000480701e */
[----:B------:R-:W-:Y:S02]  /*20c0*/  F2FP.SATFINITE.E4M3.F32.PACK_AB_MERGE_C R23, R33, R32, R23 ;  /* 0x000000202117723e */ /* 0x000fe40004807017 */
[----:B------:R-:W-:Y:S02]  /*20d0*/  F2FP.SATFINITE.E4M3.F32.PACK_AB_MERGE_C R36, R37, R36, R38 ;  /* 0x000000242524723e */ /* 0x000fe40004807026 */
[----:B------:R-:W-:Y:S01]  /*20e0*/  F2FP.SATFINITE.E4M3.F32.PACK_AB_MERGE_C R37, R41, R40, R42 ;  /* 0x000000282925723e */ /* 0x000fe2000480702a */
[----:B------:R1:W-:Y:S01]  /*20f0*/  STS.128 [R2+UR8], R20 ;  /* 0x0000001402007988 */ /* 0x0003e20008000c08 */
[----:B------:R-:W-:Y:S02]  /*2100*/  F2FP.SATFINITE.E4M3.F32.PACK_AB_MERGE_C R38, R45, R44, R46 ;  /* 0x0000002c2d26723e */ /* 0x000fe4000480702e */
[----:B------:R-:W-:Y:S02]  /*2110*/  F2FP.SATFINITE.E4M3.F32.PACK_AB_MERGE_C R39, R49, R48, R50 ;  /* 0x000000303127723e */ /* 0x000fe40004807032 */
[----:B------:R-:W-:-:S02]  /*2120*/  F2FP.SATFINITE.E4M3.F32.PACK_AB_MERGE_C R52, R53, R52, R54 ;  /* 0x000000343534723e */ /* 0x000fc40004807036 */
[----:B------:R-:W-:Y:S01]  /*2130*/  F2FP.SATFINITE.E4M3.F32.PACK_AB_MERGE_C R53, R57, R56, R58 ;  /* 0x000000383935723e */ /* 0x000fe2000480703a */
[----:B------:R1:W-:Y:S01]  /*2140*/  STS.128 [R3+UR8], R36 ;  /* 0x0000002403007988 */ /* 0x0003e20008000c08 */
[----:B------:R-:W-:Y:S02]  /*2150*/  F2FP.SATFINITE.E4M3.F32.PACK_AB_MERGE_C R54, R61, R60, R62 ;  /* 0x0000003c3d36723e */ /* 0x000fe4000480703e */
[----:B------:R-:W-:Y:S02]  /*2160*/  F2FP.SATFINITE.E4M3.F32.PACK_AB_MERGE_C R55, R65, R64, R66 ;  /* 0x000000404137723e */ /* 0x000fe40004807042 */
[----:B------:R-:W-:-:S05]  /*2170*/  LOP3.LUT R8, R0, 0x30, RZ, 0x3c, !PT ;  /* 0x0000003000087812 */ /* 0x000fca00078e3cff */
[----:B------:R1:W-:Y:S01]  /*2180*/  STS.128 [R8+UR8], R52 ;  /* 0x0000003408007988 */ /* 0x0003e20008000c08 */
[----:B------:R2:W-:Y:S06]  /*2190*/  MEMBAR.ALL.CTA ;  /* 0x0000000000007992 */ /* 0x0005ec0000008000 */
[----:B--2---:R-:W2:Y:S02]  /*21a0*/  FENCE.VIEW.ASYNC.S ;  /* 0x00000000000073c6 */ /* 0x004ea40000000000 */
[----:B--2---:R-:W-:Y:S06]  /*21b0*/  BAR.SYNC.DEFER_BLOCKING 0x0 ;  /* 0x0000000000007b1d */ /* 0x004fec0000010000 */
[----:B------:R1:W-:Y:S01]  /*21c0*/  @UP1 UTMASTG.2D [UR8], [UR4] ;  /* 0x00000008040013b5 */ /* 0x0003e20008008000 */
[----:B------:R0:W-:Y:S01]  /*21d0*/  UTMACMDFLUSH ;  /* 0x00000000000079b7 */ /* 0x0001e20000000000 */
[----:B------:R-:W-:-:S04]  /*21e0*/  DEPBAR.LE SB0, 0x0 ;  /* 0x000080000000791a */ /* 0x000fc80000000000 */
[----:B------:R-:W-:Y:S08]  /*21f0*/  BAR.SYNC.DEFER_BLOCKING 0x0 ;  /* 0x0000000000007b1d */ /* 0x000ff00000010000 */
[----:B------:R-:W-:Y:S06]  /*2200*/  BAR.SYNC.DEFER_BLOCKING 0x0 ;  /* 0x0000000000007b1d */ /* 0x000fec0000010000 */
[----:B-1----:R-:W-:Y:S05]  /*2210*/  @P2 BRA `(.L_x_64) ;  /* 0x0000000000a02947 */ /* 0x002fea0003800000 */
[----:B------:R-:W1:Y:S01]  /*2220*/  S2UR UR5, SR_CgaCtaId ;  /* 0x00000000000579c3 */ /* 0x000e620000008800 */
[----:B------:R-:W-:Y:S01]  /*2230*/  NOP ;  /* 0x0000000000007918 */ /* 0x000fe20000000000 */
[----:B------:R-:W-:Y:S01]  /*2240*/  UMOV UR4, 0x50 ;  /* 0x0000005000047882 */ /* 0x000fe20000000000 */
[----:B------:R-:W-:Y:S02]  /*2250*/  IMAD.U32 R0, RZ, RZ, UR25 ;  /* 0x00000019ff007e24 */ /* 0x000fe4000f8e00ff */
[----:B------:R-:W-:Y:S02]  /*2260*/  IMAD.MOV.U32 R3, RZ, RZ, 0x3 ;  /* 0x00000003ff037424 */ /* 0x000fe400078e00ff */
[----:B------:R-:W-:Y:S01]  /*2270*/  IMAD.MOV.U32 R7, RZ, RZ, 0x1 ;  /* 0x00000001ff077424 */ /* 0x000fe200078e00ff */
[----:B------:R-:W-:-:S04]  /*2280*/  LOP3.LUT R0, R0, 0xffff, RZ, 0xc0, !PT ;  /* 0x0000ffff00007812 */ /* 0x000fc800078ec0ff */
[----:B------:R-:W-:-:S05]  /*2290*/  SHF.R.U32.HI R0, RZ, 0x5, R0 ;  /* 0x00000005ff007819 */ /* 0x000fca0000011600 */
[----:B------:R-:W-:Y:S01]  /*22a0*/  VIADD R2, R0, 0x10 ;  /* 0x0000001000027836 */ /* 0x000fe20000000000 */
[----:B------:R-:W-:Y:S01]  /*22b0*/  SHF.L.U32 R0, R3, R0, RZ ;  /* 0x0000000003007219 */ /* 0x000fe200000006ff */
[----:B-1----:R-:W-:-:S03]  /*22c0*/  ULEA UR6, UR5, UR4, 0x18 ;  /* 0x0000000405067291 */ /* 0x002fc6000f8ec0ff */
[----:B------:R-:W-:-:S04]  /*22d0*/  SHF.L.U32 R3, R7, R2, RZ ;  /* 0x0000000207037219 */ /* 0x000fc800000006ff */
[----:B------:R-:W-:Y:S02]  /*22e0*/  LOP3.LUT R0, R3, R0, RZ, 0xfc, !PT ;  /* 0x0000000003007212 */ /* 0x000fe400078efcff */
[----:B------:R-:W1:Y:S02]  /*22f0*/  LDS R5, [UR6] ;  /* 0x00000006ff057984 */ /* 0x000e640008000800 */
[C---:B------:R-:W-:Y:S02]  /*2300*/  LOP3.LUT R2, R0.reuse, 0xffff, RZ, 0xc0, !PT ;  /* 0x0000ffff00027812 */ /* 0x040fe400078ec0ff */
[----:B-1----:R-:W-:-:S04]  /*2310*/  LOP3.LUT R3, R0, 0xffff, R5, 0x80, !PT ;  /* 0x0000ffff00037812 */ /* 0x002fc800078e8005 */
[----:B------:R-:W-:-:S13]  /*2320*/  ISETP.NE.AND P0, PT, R3, R2, PT ;  /* 0x000000020300720c */ /* 0x000fda0003f05270 */
[----:B------:R-:W-:Y:S05]  /*2330*/  @P0 BRA `(.L_x_65) ;  /* 0x0000000000500947 */ /* 0x000fea0003800000 */
[----:B------:R-:W-:Y:S02]  /*2340*/  SHF.R.U32.HI R5, RZ, 0x10, R5 ;  /* 0x00000010ff057819 */ /* 0x000fe40000011605 */
[----:B------:R-:W-:-:S04]  /*2350*/  SHF.R.U32.HI R2, RZ, 0x10, R0 ;  /* 0x00000010ff027819 */ /* 0x000fc80000011600 */
[----:B------:R-:W-:-:S04]  /*2360*/  LOP3.LUT R5, R5, R2, RZ, 0xc0, !PT ;  /* 0x0000000205057212 */ /* 0x000fc800078ec0ff */
[----:B------:R-:W-:-:S13]  /*2370*/  ISETP.NE.AND P0, PT, R5, R2, PT ;  /* 0x000000020500720c */ /* 0x000fda0003f05270 */
[----:B------:R-:W-:Y:S05]  /*2380*/  @P0 BRA `(.L_x_66) ;  /* 0x0000000000300947 */ /* 0x000fea0003800000 */
[----:B------:R-:W-:Y:S01]  /*2390*/  R2UR UR4, R0 ;  /* 0x00000000000472ca */ /* 0x000fe200000e0000 */
[----:B------:R-:W-:Y:S01]  /*23a0*/  VOTEU.ANY UR5, UPT, PT ;  /* 0x0000000000057886 */ /* 0x000fe200038e0100 */
[----:B------:R-:W1:Y:S01]  /*23b0*/  S2R R0, SR_LANEID ;  /* 0x0000000000007919 */ /* 0x000e620000000000 */
[----:B------:R-:W-:-:S10]  /*23c0*/  UFLO.U32 UR5, UR5 ;  /* 0x00000005000572bd */ /* 0x000fd400080e0000 */
[----:B------:R-:W-:-:S06]  /*23d0*/  ULOP3.LUT UR4, URZ, UR4, URZ, 0x33, !UPT ;  /* 0x00000004ff047292 */ /* 0x000fcc000f8e33ff */
[----:B------:R-:W-:-:S04]  /*23e0*/  IMAD.U32 R2, RZ, RZ, UR4 ;  /* 0x00000004ff027e24 */ /* 0x000fc8000f8e00ff */
[----:B------:R-:W2:Y:S02]  /*23f0*/  REDUX UR7, R2 ;  /* 0x00000000020773c4 */ /* 0x000ea40000000000 */
[----:B------:R3:W-:Y:S01]  /*2400*/  UTCATOMSWS.AND URZ, UR4 ;  /* 0x0000000400ff79e3 */ /* 0x0007e20008000000 */
[----:B-1----:R-:W-:Y:S01]  /*2410*/  ISETP.EQ.U32.AND P0, PT, R0, UR5, PT ;  /* 0x0000000500007c0c */ /* 0x002fe2000bf02070 */
[----:B--2---:R-:W-:-:S12]  /*2420*/  IMAD.U32 R0, RZ, RZ, UR7 ;  /* 0x00000007ff007e24 */ /* 0x004fd8000f8e00ff */
[----:B------:R3:W-:Y:S01]  /*2430*/  @P0 ATOMS.AND RZ, [UR6], R0 ;  /* 0x00000000ffff098c */ /* 0x0007e2000a800006 */
[----:B------:R-:W-:Y:S05]  /*2440*/  BRA `(.L_x_64) ;  /* 0x0000000000147947 */ /* 0x000fea0003800000 */
.L_x_66:
[----:B------:R-:W-:-:S07]  /*2450*/  MOV R2, 0x2470 ;  /* 0x0000247000027802 */ /* 0x000fce0000000f00 */
[----:B------:R-:W-:Y:S05]  /*2460*/  CALL.REL.NOINC `($__internal_0_$__cuda_sm10x_tcgen05_guardrail_trap_col_being_dealloced_not_returned_by_alloc) ;  /* 0x0000000000447944 */ /* 0x000fea0003c00000 */
[----:B------:R-:W-:Y:S05]  /*2470*/  BRA `(.L_x_64) ;  /* 0x0000000000087947 */ /* 0x000fea0003800000 */
.L_x_65:
[----:B------:R-:W-:-:S07]  /*2480*/  MOV R2, 0x24a0 ;  /* 0x000024a000027802 */ /* 0x000fce0000000f00 */
[----:B------:R-:W-:Y:S05]  /*2490*/  CALL.REL.NOINC `($__internal_2_$__cuda_sm10x_tcgen05_guardrail_trap_unallocated_columns_being_dealloced) ;  /* 0x0000000000507944 */ /* 0x000fea0003c00000 */
.L_x_64:
[----:B------:R-:W-:Y:S01]  /*24a0*/  NOP ;  /* 0x0000000000007918 */ /* 0x000fe20000000000 */
[----:B---3--:R-:W-:Y:S05]  /*24b0*/  EXIT ;  /* 0x000000000000794d */ /* 0x008fea0003800000 */
.L_x_55:
[----:B------:R-:W1:Y:S02]  /*24c0*/  SYNCS.PHASECHK.TRANS64.TRYWAIT P0, [UR8+0x1800], RZ ;  /* 0x001800ffff0075a7 */ /* 0x000e640008001108 */
[----:B-1----:R-:W-:Y:S05]  /*24d0*/  @!P0 BRA `(.L_x_55) ;  /* 0xfffffffc00f88947 */ /* 0x002fea000383ffff */
[----:B------:R-:W-:Y:S05]  /*24e0*/  BRA `(.L_x_67) ;  /* 0xfffffff400287947 */ /* 0x000fea000383ffff */
.L_x_57:
[----:B------:R-:W1:Y:S02]  /*24f0*/  SYNCS.PHASECHK.TRANS64.TRYWAIT P1, [UR8+0x1810], RZ ;  /* 0x001810ffff0075a7 */ /* 0x000e640008021108 */
[----:B-1----:R-:W-:Y:S05]  /*2500*/  @!P1 BRA `(.L_x_57) ;  /* 0xfffffffc00f89947 */ /* 0x002fea000383ffff */
[----:B------:R-:W-:Y:S05]  /*2510*/  BRA `(.L_x_68) ;  /* 0xfffffff400607947 */ /* 0x000fea000383ffff */
.L_x_58:
[----:B------:R-:W2:Y:S02]  /*2520*/  SYNCS.PHASECHK.TRANS64.TRYWAIT P0, [UR8+0x1800], R3 ;  /* 0x00180003ff0075a7 */ /* 0x000ea40008001108 */
[----:B--2---:R-:W-:Y:S05]  /*2530*/  @!P0 BRA `(.L_x_58) ;  /* 0xfffffffc00f88947 */ /* 0x004fea000383ffff */
[----:B------:R-:W-:Y:S05]  /*2540*/  BRA `(.L_x_69) ;  /* 0xfffffff400cc7947 */ /* 0x000fea000383ffff */
.L_x_60:
[----:B------:R-:W4:Y:S02]  /*2550*/  SYNCS.PHASECHK.TRANS64.TRYWAIT P0, [UR8+0x1810], R3 ;  /* 0x00181003ff0075a7 */ /* 0x000f240008001108 */
[----:B----4-:R-:W-:Y:S05]  /*2560*/  @!P0 BRA `(.L_x_60) ;  /* 0xfffffffc00f88947 */ /* 0x010fea000383ffff */
[----:B------:R-:W-:Y:S05]  /*2570*/  BRA `(.L_x_70) ;  /* 0xfffffff400f87947 */ /* 0x000fea000383ffff */
        .weak           $__internal_0_$__cuda_sm10x_tcgen05_guardrail_trap_col_being_dealloced_not_returned_by_alloc
        .type           $__internal_0_$__cuda_sm10x_tcgen05_guardrail_trap_col_being_dealloced_not_returned_by_alloc,@function
        .size           $__internal_0_$__cuda_sm10x_tcgen05_guardrail_trap_col_being_dealloced_not_returned_by_alloc,($__internal_1_$__cuda_sm10x_tcgen05_guardrail_trap_phase_invalid_during_alloc - $__internal_0_$__cuda_sm10x_tcgen05_guardrail_trap_col_being_dealloced_not_returned_by_alloc)
$__internal_0_$__cuda_sm10x_tcgen05_guardrail_trap_col_being_dealloced_not_returned_by_alloc:
[----:B------:R-:W-:Y:S05]  /*2580*/  BPT.TRAP 0x1 ;  /* 0x000000040000795c */ /* 0x000fea0000300000 */
[----:B------:R-:W-:-:S04]  /*2590*/  IMAD.MOV.U32 R3, RZ, RZ, 0x0 ;  /* 0x00000000ff037424 */ /* 0x000fc800078e00ff */
[----:B------:R-:W-:Y:S05]  /*25a0*/  RET.REL.NODEC R2 `(gluon_tcgen05) ;  /* 0xffffffd802947950 */ /* 0x000fea0003c3ffff */
        .weak           $__internal_1_$__cuda_sm10x_tcgen05_guardrail_trap_phase_invalid_during_alloc
        .type           $__internal_1_$__cuda_sm10x_tcgen05_guardrail_trap_phase_invalid_during_alloc,@function
        .size           $__internal_1_$__cuda_sm10x_tcgen05_guardrail_trap_phase_invalid_during_alloc,($__internal_2_$__cuda_sm10x_tcgen05_guardrail_trap_unallocated_columns_being_dealloced - $__internal_1_$__cuda_sm10x_tcgen05_guardrail_trap_phase_invalid_during_alloc)
$__internal_1_$__cuda_sm10x_tcgen05_guardrail_trap_phase_invalid_during_alloc:
[----:B------:R-:W-:Y:S05]  /*25b0*/  BPT.TRAP 0x1 ;  /* 0x000000040000795c */ /* 0x000fea0000300000 */
[----:B------:R-:W-:-:S04]  /*25c0*/  IMAD.MOV.U32 R3, RZ, RZ, 0x0 ;  /* 0x00000000ff037424 */ /* 0x000fc800078e00ff */
[----:B------:R-:W-:Y:S05]  /*25d0*/  RET.REL.NODEC R2 `(gluon_tcgen05) ;  /* 0xffffffd802887950 */ /* 0x000fea0003c3ffff */
        .weak           $__internal_2_$__cuda_sm10x_tcgen05_guardrail_trap_unallocated_columns_being_dealloced
        .type           $__internal_2_$__cuda_sm10x_tcgen05_guardrail_trap_unallocated_columns_being_dealloced,@function
        .size           $__internal_2_$__cuda_sm10x_tcgen05_guardrail_trap_unallocated_columns_being_dealloced,(.L_x_74 - $__internal_2_$__cuda_sm10x_tcgen05_guardrail_trap_unallocated_columns_being_dealloced)
$__internal_2_$__cuda_sm10x_tcgen05_guardrail_trap_unallocated_columns_being_dealloced:
[----:B------:R-:W-:Y:S05]  /*25e0*/  BPT.TRAP 0x1 ;  /* 0x000000040000795c */ /* 0x000fea0000300000 */
[----:B------:R-:W-:-:S04]  /*25f0*/  IMAD.MOV.U32 R3, RZ, RZ, 0x0 ;  /* 0x00000000ff037424 */ /* 0x000fc800078e00ff */
[----:B------:R-:W-:Y:S05]  /*2600*/  RET.REL.NODEC R2 `(gluon_tcgen05) ;  /* 0xffffffd8027c7950 */ /* 0x000fea0003c3ffff */
.L_x_71:
[----:B------:R-:W-:-:S00]  /*2610*/  BRA `(.L_x_71) ;  /* 0xfffffffc00fc7947 */ /* 0x000fc0000383ffff */
[----:B------:R-:W-:-:S00]  /*2620*/  NOP ;  /* 0x0000000000007918 */ /* 0x000fc00000000000 */
        /* <DEDUP_REMOVED lines=13> */
.L_x_74:


//--------------------- .nv.shared.gluon_tcgen05  --------------------------
	.section	.nv.shared.gluon_tcgen05,"aw",@nobits
	.sectionflags	@""
	.align	16
	.zero		1024


//--------------------- .nv.shared.reserved.0     --------------------------
	.section	.nv.shared.reserved.0,"aw",@nobits
	.align	8
	.weak		__nv_reservedSMEM_offset_0_alias
	.size		__nv_reservedSMEM_offset_0_alias, 0, 64
	.other		__nv_reservedSMEM_offset_0_alias,@"STO_CUDA_RESERVED_SHARED STV_DEFAULT"
__nv_reservedSMEM_offset_0_alias:
	.zero		0
.nv.shared.reserved.0:
	.zero		64
	.weak		__nv_reservedSMEM_allocation_phase
	.type		__nv_reservedSMEM_allocation_phase,@object
	.size		__nv_reservedSMEM_allocation_phase,(.L_0 - __nv_reservedSMEM_allocation_phase)
__nv_reservedSMEM_allocation_phase:
	.zero		1
.L_0:
	.zero		7
	.weak		__nv_reservedSMEM_devtool_atexit_pc
	.type		__nv_reservedSMEM_devtool_atexit_pc,@object
	.size		__nv_reservedSMEM_devtool_atexit_pc,(__nv_reservedSMEM_allocation_mask - __nv_reservedSMEM_devtool_atexit_pc)
__nv_reservedSMEM_devtool_atexit_pc:
	.zero		8
	.weak		__nv_reservedSMEM_allocation_mask
	.type		__nv_reservedSMEM_allocation_mask,@object
	.size		__nv_reservedSMEM_allocation_mask,(.L_2 - __nv_reservedSMEM_allocation_mask)
__nv_reservedSMEM_allocation_mask:
	.zero		4
.L_2:


//--------------------- .nv.constant0.gluon_tcgen05 --------------------------
	.section	.nv.constant0.gluon_tcgen05,"a",@progbits
	.sectionflags	@""
	.align	4
.nv.constant0.gluon_tcgen05:
	.zero		976


//--------------------- SYMBOLS --------------------------

	.type		.nv.reservedSmem.offset0,@object
	.size		.nv.reservedSmem.offset0,0x4
	.type		.nv.reservedSmem.cap,@object
	.size		.nv.reservedSmem.cap,0x4
